	.headerflags	@"EF_CUDA_TEXMODE_UNIFIED EF_CUDA_64BIT_ADDRESS EF_CUDA_SM86 EF_CUDA_VIRTUAL_SM(EF_CUDA_SM86)"
	.elftype	@"ET_EXEC"


//--------------------- .nv.info                  --------------------------
	.section	.nv.info,"",@"SHT_CUDA_INFO"
	.align	4


	//----- nvinfo : EIATTR_REGCOUNT
	.align		4
        /*0000*/ 	.byte	0x04, 0x2f
        /*0002*/ 	.short	(.L_2 - .L_1)
	.align		4
.L_1:
        /*0004*/ 	.word	index@(triton_red_fused__to_copy_add_amax_amin_clamp_mul_native_layer_norm_reciprocal_10)
        /*0008*/ 	.word	0x0000005c


	//----- nvinfo : EIATTR_MIN_STACK_SIZE
	.align		4
.L_2:
        /*000c*/ 	.byte	0x04, 0x12
        /*000e*/ 	.short	(.L_4 - .L_3)
	.align		4
.L_3:
        /*0010*/ 	.word	index@(triton_red_fused__to_copy_add_amax_amin_clamp_mul_native_layer_norm_reciprocal_10)
        /*0014*/ 	.word	0x00000000


	//----- nvinfo : EIATTR_FRAME_SIZE
	.align		4
.L_4:
        /*0018*/ 	.byte	0x04, 0x11
        /*001a*/ 	.short	(.L_6 - .L_5)
	.align		4
.L_5:
        /*001c*/ 	.word	index@(triton_red_fused__to_copy_add_amax_amin_clamp_mul_native_layer_norm_reciprocal_10)
        /*0020*/ 	.word	0x00000000


	//----- nvinfo : EIATTR_MIN_STACK_SIZE
	.align		4
.L_6:
        /*0024*/ 	.byte	0x04, 0x12
        /*0026*/ 	.short	(.L_8 - .L_7)
	.align		4
.L_7:
        /*0028*/ 	.word	index@(triton_red_fused__to_copy_add_amax_amin_clamp_mul_native_layer_norm_reciprocal_10)
        /*002c*/ 	.word	0x00000000
.L_8:


//--------------------- .nv.info.triton_red_fused__to_copy_add_amax_amin_clamp_mul_native_layer_norm_reciprocal_10 --------------------------
	.section	.nv.info.triton_red_fused__to_copy_add_amax_amin_clamp_mul_native_layer_norm_reciprocal_10,"",@"SHT_CUDA_INFO"
	.sectionflags	@""
	.align	4


	//----- nvinfo : EIATTR_CUDA_API_VERSION
	.align		4
        /*0000*/ 	.byte	0x04, 0x37
        /*0002*/ 	.short	(.L_10 - .L_9)
.L_9:
        /*0004*/ 	.word	0x0000007c


	//----- nvinfo : EIATTR_SW2861232_WAR
	.align		4
.L_10:
        /*0008*/ 	.byte	0x01, 0x35
	.zero		2


	//----- nvinfo : EIATTR_PARAM_CBANK
	.align		4
        /*000c*/ 	.byte	0x04, 0x0a
        /*000e*/ 	.short	(.L_12 - .L_11)
	.align		4
.L_11:
        /*0010*/ 	.word	index@(.nv.constant0.triton_red_fused__to_copy_add_amax_amin_clamp_mul_native_layer_norm_reciprocal_10)
        /*0014*/ 	.short	0x0160
        /*0016*/ 	.short	0x0078


	//----- nvinfo : EIATTR_CBANK_PARAM_SIZE
	.align		4
.L_12:
        /*0018*/ 	.byte	0x03, 0x19
        /*001a*/ 	.short	0x0078


	//----- nvinfo : EIATTR_KPARAM_INFO
	.align		4
        /*001c*/ 	.byte	0x04, 0x17
        /*001e*/ 	.short	(.L_14 - .L_13)
.L_13:
        /*0020*/ 	.word	0x00000000
        /*0024*/ 	.short	0x000f
        /*0026*/ 	.short	0x0070
        /*0028*/ 	.byte	0x00, 0xf4, 0x21, 0x00


	//----- nvinfo : EIATTR_KPARAM_INFO
	.align		4
.L_14:
        /*002c*/ 	.byte	0x04, 0x17
        /*002e*/ 	.short	(.L_16 - .L_15)
.L_15:
        /*0030*/ 	.word	0x00000000
        /*0034*/ 	.short	0x000e
        /*0036*/ 	.short	0x006c
        /*0038*/ 	.byte	0x00, 0xf0, 0x11, 0x00


	//----- nvinfo : EIATTR_KPARAM_INFO
	.align		4
.L_16:
        /*003c*/ 	.byte	0x04, 0x17
        /*003e*/ 	.short	(.L_18 - .L_17)
.L_17:
        /*0040*/ 	.word	0x00000000
        /*0044*/ 	.short	0x000d
        /*0046*/ 	.short	0x0068
        /*0048*/ 	.byte	0x00, 0xf0, 0x11, 0x00


	//----- nvinfo : EIATTR_KPARAM_INFO
	.align		4
.L_18:
        /*004c*/ 	.byte	0x04, 0x17
        /*004e*/ 	.short	(.L_20 - .L_19)
.L_19:
        /*0050*/ 	.word	0x00000000
        /*0054*/ 	.short	0x000c
        /*0056*/ 	.short	0x0060
        /*0058*/ 	.byte	0x00, 0xf4, 0x21, 0x00


	//----- nvinfo : EIATTR_KPARAM_INFO
	.align		4
.L_20:
        /*005c*/ 	.byte	0x04, 0x17
        /*005e*/ 	.short	(.L_22 - .L_21)
.L_21:
        /*0060*/ 	.word	0x00000000
        /*0064*/ 	.short	0x000b
        /*0066*/ 	.short	0x0058
        /*0068*/ 	.byte	0x00, 0xf4, 0x21, 0x00


	//----- nvinfo : EIATTR_KPARAM_INFO
	.align		4
.L_22:
        /*006c*/ 	.byte	0x04, 0x17
        /*006e*/ 	.short	(.L_24 - .L_23)
.L_23:
        /*0070*/ 	.word	0x00000000
        /*0074*/ 	.short	0x000a
        /*0076*/ 	.short	0x0050
        /*0078*/ 	.byte	0x00, 0xf4, 0x21, 0x00


	//----- nvinfo : EIATTR_KPARAM_INFO
	.align		4
.L_24:
        /*007c*/ 	.byte	0x04, 0x17
        /*007e*/ 	.short	(.L_26 - .L_25)
.L_25:
        /*0080*/ 	.word	0x00000000
        /*0084*/ 	.short	0x0009
        /*0086*/ 	.short	0x0048
        /*0088*/ 	.byte	0x00, 0xf4, 0x21, 0x00


	//----- nvinfo : EIATTR_KPARAM_INFO
	.align		4
.L_26:
        /*008c*/ 	.byte	0x04, 0x17
        /*008e*/ 	.short	(.L_28 - .L_27)
.L_27:
        /*0090*/ 	.word	0x00000000
        /*0094*/ 	.short	0x0008
        /*0096*/ 	.short	0x0040
        /*0098*/ 	.byte	0x00, 0xf4, 0x21, 0x00


	//----- nvinfo : EIATTR_KPARAM_INFO
	.align		4
.L_28:
        /*009c*/ 	.byte	0x04, 0x17
        /*009e*/ 	.short	(.L_30 - .L_29)
.L_29:
        /*00a0*/ 	.word	0x00000000
        /*00a4*/ 	.short	0x0007
        /*00a6*/ 	.short	0x0038
        /*00a8*/ 	.byte	0x00, 0xf4, 0x21, 0x00


	//----- nvinfo : EIATTR_KPARAM_INFO
	.align		4
.L_30:
        /*00ac*/ 	.byte	0x04, 0x17
        /*00ae*/ 	.short	(.L_32 - .L_31)
.L_31:
        /*00b0*/ 	.word	0x00000000
        /*00b4*/ 	.short	0x0006
        /*00b6*/ 	.short	0x0030
        /*00b8*/ 	.byte	0x00, 0xf4, 0x21, 0x00


	//----- nvinfo : EIATTR_KPARAM_INFO
	.align		4
.L_32:
        /*00bc*/ 	.byte	0x04, 0x17
        /*00be*/ 	.short	(.L_34 - .L_33)
.L_33:
        /*00c0*/ 	.word	0x00000000
        /*00c4*/ 	.short	0x0005
        /*00c6*/ 	.short	0x0028
        /*00c8*/ 	.byte	0x00, 0xf4, 0x21, 0x00


	//----- nvinfo : EIATTR_KPARAM_INFO
	.align		4
.L_34:
        /*00cc*/ 	.byte	0x04, 0x17
        /*00ce*/ 	.short	(.L_36 - .L_35)
.L_35:
        /*00d0*/ 	.word	0x00000000
        /*00d4*/ 	.short	0x0004
        /*00d6*/ 	.short	0x0020
        /*00d8*/ 	.byte	0x00, 0xf4, 0x21, 0x00


	//----- nvinfo : EIATTR_KPARAM_INFO
	.align		4
.L_36:
        /*00dc*/ 	.byte	0x04, 0x17
        /*00de*/ 	.short	(.L_38 - .L_37)
.L_37:
        /*00e0*/ 	.word	0x00000000
        /*00e4*/ 	.short	0x0003
        /*00e6*/ 	.short	0x0018
        /*00e8*/ 	.byte	0x00, 0xf4, 0x21, 0x00


	//----- nvinfo : EIATTR_KPARAM_INFO
	.align		4
.L_38:
        /*00ec*/ 	.byte	0x04, 0x17
        /*00ee*/ 	.short	(.L_40 - .L_39)
.L_39:
        /*00f0*/ 	.word	0x00000000
        /*00f4*/ 	.short	0x0002
        /*00f6*/ 	.short	0x0010
        /*00f8*/ 	.byte	0x00, 0xf4, 0x21, 0x00


	//----- nvinfo : EIATTR_KPARAM_INFO
	.align		4
.L_40:
        /*00fc*/ 	.byte	0x04, 0x17
        /*00fe*/ 	.short	(.L_42 - .L_41)
.L_41:
        /*0100*/ 	.word	0x00000000
        /*0104*/ 	.short	0x0001
        /*0106*/ 	.short	0x0008
        /*0108*/ 	.byte	0x00, 0xf4, 0x21, 0x00


	//----- nvinfo : EIATTR_KPARAM_INFO
	.align		4
.L_42:
        /*010c*/ 	.byte	0x04, 0x17
        /*010e*/ 	.short	(.L_44 - .L_43)
.L_43:
        /*0110*/ 	.word	0x00000000
        /*0114*/ 	.short	0x0000
        /*0116*/ 	.short	0x0000
        /*0118*/ 	.byte	0x00, 0xf4, 0x21, 0x00


	//----- nvinfo : EIATTR_MAXREG_COUNT
	.align		4
.L_44:
        /*011c*/ 	.byte	0x03, 0x1b
        /*011e*/ 	.short	0x0080


	//----- nvinfo : EIATTR_COOP_GROUP_MASK_REGIDS
	.align		4
        /*0120*/ 	.byte	0x04, 0x29
        /*0122*/ 	.short	(.L_46 - .L_45)


	//   ....[0]....
.L_45:
        /*0124*/ 	.word	0xffffffff


	//   ....[1]....
        /*0128*/ 	.word	0xffffffff


	//   ....[2]....
        /*012c*/ 	.word	0xffffffff


	//   ....[3]....
        /*0130*/ 	.word	0xffffffff


	//   ....[4]....
        /*0134*/ 	.word	0xffffffff


	//   ....[5]....
        /*0138*/ 	.word	0xffffffff


	//   ....[6]....
        /*013c*/ 	.word	0xffffffff


	//   ....[7]....
        /*0140*/ 	.word	0xffffffff


	//   ....[8]....
        /*0144*/ 	.word	0xffffffff


	//   ....[9]....
        /*0148*/ 	.word	0xffffffff


	//   ....[10]....
        /*014c*/ 	.word	0xffffffff


	//   ....[11]....
        /*0150*/ 	.word	0xffffffff


	//   ....[12]....
        /*0154*/ 	.word	0xffffffff


	//   ....[13]....
        /*0158*/ 	.word	0xffffffff


	//   ....[14]....
        /*015c*/ 	.word	0xffffffff


	//----- nvinfo : EIATTR_COOP_GROUP_INSTR_OFFSETS
	.align		4
.L_46:
        /*0160*/ 	.byte	0x04, 0x28
        /*0162*/ 	.short	(.L_48 - .L_47)


	//   ....[0]....
.L_47:
        /*0164*/ 	.word	0x00001bb0


	//   ....[1]....
        /*0168*/ 	.word	0x00001e70


	//   ....[2]....
        /*016c*/ 	.word	0x00001f00


	//   ....[3]....
        /*0170*/ 	.word	0x00001f80


	//   ....[4]....
        /*0174*/ 	.word	0x00002040


	//   ....[5]....
        /*0178*/ 	.word	0x00002110


	//   ....[6]....
        /*017c*/ 	.word	0x00002180


	//   ....[7]....
        /*0180*/ 	.word	0x000022c0


	//   ....[8]....
        /*0184*/ 	.word	0x00002310


	//   ....[9]....
        /*0188*/ 	.word	0x00003240


	//   ....[10]....
        /*018c*/ 	.word	0x00003280


	//   ....[11]....
        /*0190*/ 	.word	0x000032b0


	//   ....[12]....
        /*0194*/ 	.word	0x000032f0


	//   ....[13]....
        /*0198*/ 	.word	0x00003340


	//   ....[14]....
        /*019c*/ 	.word	0x00003370


	//----- nvinfo : EIATTR_EXIT_INSTR_OFFSETS
	.align		4
.L_48:
        /*01a0*/ 	.byte	0x04, 0x1c
        /*01a2*/ 	.short	(.L_50 - .L_49)


	//   ....[0]....
.L_49:
        /*01a4*/ 	.word	0x00003d30


	//----- nvinfo : EIATTR_REQNTID
	.align		4
.L_50:
        /*01a8*/ 	.byte	0x04, 0x10
        /*01aa*/ 	.short	(.L_52 - .L_51)
.L_51:
        /*01ac*/ 	.word	0x00000200
        /*01b0*/ 	.word	0x00000001
        /*01b4*/ 	.word	0x00000001
.L_52:


//--------------------- .nv.callgraph             --------------------------
	.section	.nv.callgraph,"",@"SHT_CUDA_CALLGRAPH"
	.align	4
	.sectionentsize	8
	.align		4
        /*0000*/ 	.word	0x00000000
	.align		4
        /*0004*/ 	.word	0xffffffff
	.align		4
        /*0008*/ 	.word	0x00000000
	.align		4
        /*000c*/ 	.word	0xfffffffe
	.align		4
        /*0010*/ 	.word	0x00000000
	.align		4
        /*0014*/ 	.word	0xfffffffd
	.align		4
        /*0018*/ 	.word	0x00000000
	.align		4
        /*001c*/ 	.word	0xfffffffc


//--------------------- .nv.rel.action            --------------------------
	.section	.nv.rel.action,"",@"SHT_CUDA_RELOCINFO"
	.align	8
	.sectionentsize	8
        /*0000*/ 	.byte	0x73, 0x00, 0x00, 0x00, 0x00, 0x00, 0x00, 0x00, 0x00, 0x00, 0x00, 0x11, 0x25, 0x00, 0x05, 0x36


//--------------------- .nv.constant4             --------------------------
	.section	.nv.constant4,"a",@progbits
	.align	8
	.align		8
.nv.constant4:
        /*0000*/ 	.dword	_$_str


//--------------------- .nv.constant0.triton_red_fused__to_copy_add_amax_amin_clamp_mul_native_layer_norm_reciprocal_10 --------------------------
	.section	.nv.constant0.triton_red_fused__to_copy_add_amax_amin_clamp_mul_native_layer_norm_reciprocal_10,"a",@progbits
	.sectionflags	@""
	.align	4
.nv.constant0.triton_red_fused__to_copy_add_amax_amin_clamp_mul_native_layer_norm_reciprocal_10:
	.zero		472


//--------------------- .text.triton_red_fused__to_copy_add_amax_amin_clamp_mul_native_layer_norm_reciprocal_10 --------------------------
	.section	.text.triton_red_fused__to_copy_add_amax_amin_clamp_mul_native_layer_norm_reciprocal_10,"ax",@progbits
	.sectionflags	@"SHF_BARRIERS=1"
	.sectioninfo	@"SHI_REGISTERS=92"
	.align	128
        .global         triton_red_fused__to_copy_add_amax_amin_clamp_mul_native_layer_norm_reciprocal_10
        .type           triton_red_fused__to_copy_add_amax_amin_clamp_mul_native_layer_norm_reciprocal_10,@function
        .size           triton_red_fused__to_copy_add_amax_amin_clamp_mul_native_layer_norm_reciprocal_10,(.L_x_6 - triton_red_fused__to_copy_add_amax_amin_clamp_mul_native_layer_norm_reciprocal_10)
        .other          triton_red_fused__to_copy_add_amax_amin_clamp_mul_native_layer_norm_reciprocal_10,@"STO_CUDA_ENTRY STV_DEFAULT"
triton_red_fused__to_copy_add_amax_amin_clamp_mul_native_layer_norm_reciprocal_10:
.text.triton_red_fused__to_copy_add_amax_amin_clamp_mul_native_layer_norm_reciprocal_10:
[----:B------:R-:W-:Y:S02]  /*0000*/  IMAD.MOV.U32 R1, RZ, RZ, c[0x0][0x28] ;  /* 0x00000a00ff017624 */ /* 0x000fe400078e00ff */
[----:B------:R-:W0:Y:S01]  /*0010*/  S2R R44, SR_TID.X ;  /* 0x00000000002c7919 */ /* 0x000e220000002100 */
[----:B------:R-:W-:Y:S01]  /*0020*/  IMAD.MOV.U32 R5, RZ, RZ, 0x2 ;  /* 0x00000002ff057424 */ /* 0x000fe200078e00ff */
[----:B------:R-:W-:Y:S01]  /*0030*/  PRMT R0, RZ, 0x7610, R0 ;  /* 0x00007610ff007816 */ /* 0x000fe20000000000 */
[----:B------:R-:W-:Y:S01]  /*0040*/  ULDC.64 UR4, c[0x0][0x118] ;  /* 0x0000460000047ab9 */ /* 0x000fe20000000a00 */
[----:B------:R-:W1:Y:S01]  /*0050*/  S2R R8, SR_CTAID.X ;  /* 0x0000000000087919 */ /* 0x000e620000002500 */
[----:B0-----:R-:W-:Y:S01]  /*0060*/  SHF.R.U32.HI R43, RZ, 0x3, R44 ;  /* 0x00000003ff2b7819 */ /* 0x001fe2000001162c */
[----:B-1----:R-:W-:-:S03]  /*0070*/  IMAD.SHL.U32 R45, R8, 0x40, RZ ;  /* 0x00000040082d7824 */ /* 0x002fc600078e00ff */
[----:B------:R-:W-:-:S04]  /*0080*/  SGXT.U32 R43, R43, 0x6 ;  /* 0x000000062b2b781a */ /* 0x000fc80000000000 */
[----:B------:R-:W-:-:S04]  /*0090*/  LOP3.LUT R4, R43, R45, RZ, 0xfc, !PT ;  /* 0x0000002d2b047212 */ /* 0x000fc800078efcff */
[C---:B------:R-:W-:Y:S01]  /*00a0*/  ISETP.GE.AND P1, PT, R4.reuse, 0xe10, PT ;  /* 0x00000e100400780c */ /* 0x040fe20003f26270 */
[----:B------:R-:W-:Y:S01]  /*00b0*/  IMAD.WIDE R2, R4, R5, c[0x0][0x180] ;  /* 0x0000600004027625 */ /* 0x000fe200078e0205 */
[----:B------:R-:W-:-:S03]  /*00c0*/  PRMT R6, RZ, 0x7610, R6 ;  /* 0x00007610ff067816 */ /* 0x000fc60000000006 */
[----:B------:R-:W-:-:S08]  /*00d0*/  IMAD.WIDE R4, R4, R5, c[0x0][0x188] ;  /* 0x0000620004047625 */ /* 0x000fd000078e0205 */
[----:B------:R-:W2:Y:S04]  /*00e0*/  @!P1 LDG.E.EL.U16 R0, [R2.64] ;  /* 0x0000000402009981 */ /* 0x000ea8000c2e1500 */
[----:B------:R0:W3:Y:S01]  /*00f0*/  @!P1 LDG.E.EL.U16 R6, [R4.64] ;  /* 0x0000000404069981 */ /* 0x0000e2000c2e1500 */
[C---:B------:R-:W-:Y:S01]  /*0100*/  LOP3.LUT R36, R44.reuse, 0x7, RZ, 0xc0, !PT ;  /* 0x000000072c247812 */ /* 0x040fe200078ec0ff */
[----:B------:R-:W-:Y:S01]  /*0110*/  IMAD.MOV.U32 R37, RZ, RZ, 0x10 ;  /* 0x00000010ff257424 */ /* 0x000fe200078e00ff */
[----:B------:R-:W-:Y:S01]  /*0120*/  CS2R R66, SRZ ;  /* 0x0000000000427805 */ /* 0x000fe2000001ff00 */
[----:B------:R-:W-:Y:S01]  /*0130*/  IMAD.SHL.U32 R42, R44, 0x8, RZ ;  /* 0x000000082c2a7824 */ /* 0x000fe200078e00ff */
[----:B------:R-:W-:Y:S01]  /*0140*/  CS2R R64, SRZ ;  /* 0x0000000000407805 */ /* 0x000fe2000001ff00 */
[-C--:B------:R-:W-:Y:S01]  /*0150*/  IMAD.WIDE.U32 R46, R36, R37.reuse, c[0x0][0x198] ;  /* 0x00006600242e7625 */ /* 0x080fe200078e0025 */
[----:B------:R-:W-:Y:S01]  /*0160*/  CS2R R62, SRZ ;  /* 0x00000000003e7805 */ /* 0x000fe2000001ff00 */
[----:B------:R-:W-:Y:S01]  /*0170*/  CS2R R60, SRZ ;  /* 0x00000000003c7805 */ /* 0x000fe2000001ff00 */
[----:B------:R-:W-:Y:S01]  /*0180*/  LOP3.LUT R42, R42, 0x38, RZ, 0xc0, !PT ;  /* 0x000000382a2a7812 */ /* 0x000fe200078ec0ff */
[----:B------:R-:W-:Y:S01]  /*0190*/  IMAD.WIDE.U32 R48, R36, R37, c[0x0][0x190] ;  /* 0x0000640024307625 */ /* 0x000fe200078e0025 */
[----:B------:R-:W-:Y:S01]  /*01a0*/  CS2R R58, SRZ ;  /* 0x00000000003a7805 */ /* 0x000fe2000001ff00 */
[----:B------:R-:W-:Y:S01]  /*01b0*/  CS2R R56, SRZ ;  /* 0x0000000000387805 */ /* 0x000fe2000001ff00 */
[----:B------:R-:W-:Y:S01]  /*01c0*/  CS2R R54, SRZ ;  /* 0x0000000000367805 */ /* 0x000fe2000001ff00 */
[----:B0-----:R-:W-:Y:S01]  /*01d0*/  IMAD R5, R8, 0x40, R43 ;  /* 0x0000004008057824 */ /* 0x001fe200078e022b */
[----:B------:R-:W-:Y:S01]  /*01e0*/  CS2R R52, SRZ ;  /* 0x0000000000347805 */ /* 0x000fe2000001ff00 */
[----:B------:R-:W-:Y:S01]  /*01f0*/  IMAD.MOV.U32 R69, RZ, RZ, -0x40 ;  /* 0xffffffc0ff457424 */ /* 0x000fe200078e00ff */
[----:B------:R-:W-:Y:S01]  /*0200*/  CS2R R50, SRZ ;  /* 0x0000000000327805 */ /* 0x000fe2000001ff00 */
[----:B------:R-:W-:Y:S01]  /*0210*/  IMAD.MOV.U32 R77, RZ, RZ, -0x1 ;  /* 0xffffffffff4d7424 */ /* 0x000fe200078e00ff */
[----:B------:R-:W-:Y:S01]  /*0220*/  CS2R R70, SRZ ;  /* 0x0000000000467805 */ /* 0x000fe2000001ff00 */
[----:B------:R-:W-:-:S02]  /*0230*/  IMAD.MOV.U32 R68, RZ, RZ, RZ ;  /* 0x000000ffff447224 */ /* 0x000fc400078e00ff */
[----:B------:R-:W-:Y:S02]  /*0240*/  IMAD.MOV.U32 R73, RZ, RZ, RZ ;  /* 0x000000ffff497224 */ /* 0x000fe400078e00ff */
[----:B------:R-:W-:Y:S02]  /*0250*/  IMAD.MOV.U32 R76, RZ, RZ, RZ ;  /* 0x000000ffff4c7224 */ /* 0x000fe400078e00ff */
[----:B------:R-:W-:Y:S02]  /*0260*/  IMAD.MOV.U32 R74, RZ, RZ, RZ ;  /* 0x000000ffff4a7224 */ /* 0x000fe400078e00ff */
[----:B--2---:R-:W-:-:S05]  /*0270*/  IMAD.U32 R7, R0, 0x10000, RZ ;  /* 0x0001000000077824 */ /* 0x004fca00078e00ff */
[----:B------:R-:W-:Y:S01]  /*0280*/  FSETP.GE.AND P0, PT, R7, RZ, PT ;  /* 0x000000ff0700720b */ /* 0x000fe20003f06000 */
[----:B---3--:R-:W-:-:S03]  /*0290*/  IMAD.U32 R7, R6, 0x10000, RZ ;  /* 0x0001000006077824 */ /* 0x008fc600078e00ff */
[----:B------:R-:W-:Y:S02]  /*02a0*/  SEL R0, R0, RZ, !P0 ;  /* 0x000000ff00007207 */ /* 0x000fe40004000000 */
[----:B------:R-:W-:-:S03]  /*02b0*/  FSETP.GTU.AND P0, PT, R7, RZ, PT ;  /* 0x000000ff0700720b */ /* 0x000fc60003f0c000 */
[----:B------:R-:W-:Y:S01]  /*02c0*/  IMAD.U32 R0, R0, 0x10000, RZ ;  /* 0x0001000000007824 */ /* 0x000fe200078e00ff */
[----:B------:R-:W-:-:S03]  /*02d0*/  SEL R6, R6, RZ, P0 ;  /* 0x000000ff06067207 */ /* 0x000fc60000000000 */
[----:B------:R-:W-:Y:S02]  /*02e0*/  FADD R0, RZ, -R0 ;  /* 0x80000000ff007221 */ /* 0x000fe40000000000 */
[----:B------:R-:W-:-:S03]  /*02f0*/  IMAD.U32 R3, R6, 0x10000, RZ ;  /* 0x0001000006037824 */ /* 0x000fc600078e00ff */
[C---:B------:R-:W-:Y:S02]  /*0300*/  FSETP.NAN.AND P2, PT, R0.reuse, R0, PT ;  /* 0x000000000000720b */ /* 0x040fe40003f48000 */
[----:B------:R-:W-:-:S11]  /*0310*/  FSETP.GT.AND P0, PT, R0, R3, PT ;  /* 0x000000030000720b */ /* 0x000fd60003f04000 */
[----:B------:R-:W-:Y:S02]  /*0320*/  @!P2 FSEL R0, R0, R3, P0 ;  /* 0x000000030000a208 */ /* 0x000fe40000000000 */
[----:B------:R-:W-:-:S03]  /*0330*/  MOV R3, 0x20 ;  /* 0x0000002000037802 */ /* 0x000fc60000000f00 */
[----:B------:R-:W-:Y:S01]  /*0340*/  FMUL R72, R0, 0.0078740157186985015869 ;  /* 0x3c01020400487820 */ /* 0x000fe20000400000 */
[----:B------:R-:W-:Y:S02]  /*0350*/  IMAD R0, R5, 0xc00, R42 ;  /* 0x00000c0005007824 */ /* 0x000fe400078e022a */
[----:B------:R-:W-:Y:S02]  /*0360*/  IMAD.WIDE.U32 R2, R36, R3, c[0x0][0x168] ;  /* 0x00005a0024027625 */ /* 0x000fe400078e0003 */
[----:B------:R-:W-:Y:S02]  /*0370*/  FSETP.GT.AND P0, PT, R72, 9.9999997473787516356e-06, PT ;  /* 0x3727c5ac4800780b */ /* 0x000fe40003f04000 */
[----:B------:R-:W-:Y:S01]  /*0380*/  IMAD.WIDE.U32 R36, R36, R37, c[0x0][0x170] ;  /* 0x00005c0024247625 */ /* 0x000fe200078e0025 */
[----:B------:R-:W-:Y:S02]  /*0390*/  IADD3 R38, P3, R2, 0x6010, RZ ;  /* 0x0000601002267810 */ /* 0x000fe40007f7e0ff */
[----:B------:R-:W-:-:S02]  /*03a0*/  FSETP.NAN.AND P2, PT, R72, R72, PT ;  /* 0x000000484800720b */ /* 0x000fc40003f48000 */
[----:B------:R-:W-:Y:S02]  /*03b0*/  IADD3 R78, P4, R36, 0x3000, RZ ;  /* 0x00003000244e7810 */ /* 0x000fe40007f9e0ff */
[----:B------:R-:W-:-:S03]  /*03c0*/  IADD3.X R39, RZ, R3, RZ, P3, !PT ;  /* 0x00000003ff277210 */ /* 0x000fc60001ffe4ff */
[----:B------:R-:W-:Y:S01]  /*03d0*/  IMAD.X R75, RZ, RZ, R37, P4 ;  /* 0x000000ffff4b7224 */ /* 0x000fe200020e0625 */
[----:B------:R-:W-:Y:S02]  /*03e0*/  @!P0 FSEL R72, R72, 9.9999997473787516356e-06, P2 ;  /* 0x3727c5ac48488808 */ /* 0x000fe40001000000 */
.L_x_2:
[----:B------:R-:W-:Y:S01]  /*03f0*/  IMAD.IADD R32, R0, 0x1, R69 ;  /* 0x0000000100207824 */ /* 0x000fe200078e0245 */
[----:B------:R-:W-:Y:S01]  /*0400*/  CS2R R4, SRZ ;  /* 0x0000000000047805 */ /* 0x000fe2000001ff00 */
[----:B------:R-:W-:Y:S01]  /*0410*/  IMAD.MOV.U32 R33, RZ, RZ, 0x4 ;  /* 0x00000004ff217424 */ /* 0x000fe200078e00ff */
[----:B------:R-:W-:Y:S01]  /*0420*/  CS2R R6, SRZ ;  /* 0x0000000000067805 */ /* 0x000fe2000001ff00 */
[----:B------:R-:W2:Y:S01]  /*0430*/  LDG.E.EL.128 R8, [R48.64] ;  /* 0x0000000430087981 */ /* 0x000ea2000c2e1d00 */
[----:B------:R-:W-:-:S03]  /*0440*/  IADD3 R82, R32, 0x40, RZ ;  /* 0x0000004020527810 */ /* 0x000fc60007ffe0ff */
[----:B------:R-:W3:Y:S02]  /*0450*/  LDG.E.EL.128 R12, [R46.64] ;  /* 0x000000042e0c7981 */ /* 0x000ee4000c2e1d00 */
[-C--:B------:R-:W-:Y:S01]  /*0460*/  IMAD.WIDE R20, R82, R33.reuse, c[0x0][0x178] ;  /* 0x00005e0052147625 */ /* 0x080fe200078e0221 */
[----:B------:R-:W-:Y:S01]  /*0470*/  CS2R R16, SRZ ;  /* 0x0000000000107805 */ /* 0x000fe2000001ff00 */
[----:B------:R-:W-:Y:S02]  /*0480*/  CS2R R18, SRZ ;  /* 0x0000000000127805 */ /* 0x000fe4000001ff00 */
[----:B------:R-:W-:Y:S01]  /*0490*/  IMAD.MOV.U32 R79, RZ, RZ, R75 ;  /* 0x000000ffff4f7224 */ /* 0x000fe200078e004b */
[----:B------:R0:W4:Y:S01]  /*04a0*/  @!P1 LDG.E.EF.128 R4, [R20.64] ;  /* 0x0000000414049981 */ /* 0x000122000c0e1d00 */
[----:B------:R-:W-:Y:S01]  /*04b0*/  IADD3 R32, R32, 0x44, RZ ;  /* 0x0000004420207810 */ /* 0x000fe20007ffe0ff */
[----:B------:R-:W-:Y:S01]  /*04c0*/  IMAD.MOV.U32 R81, RZ, RZ, 0x2 ;  /* 0x00000002ff517424 */ /* 0x000fe200078e00ff */
[----:B------:R-:W-:Y:S01]  /*04d0*/  CS2R R24, SRZ ;  /* 0x0000000000187805 */ /* 0x000fe2000001ff00 */
[----:B------:R-:W-:Y:S01]  /*04e0*/  CS2R R26, SRZ ;  /* 0x00000000001a7805 */ /* 0x000fe2000001ff00 */
[----:B------:R1:W5:Y:S01]  /*04f0*/  LDG.E.EL.128 R28, [R38.64] ;  /* 0x00000004261c7981 */ /* 0x000362000c2e1d00 */
[----:B------:R-:W-:-:S03]  /*0500*/  IMAD.WIDE R32, R32, R33, c[0x0][0x178] ;  /* 0x00005e0020207625 */ /* 0x000fc600078e0221 */
[----:B0-----:R0:W5:Y:S04]  /*0510*/  LDG.E.EL.128 R20, [R78.64] ;  /* 0x000000044e147981 */ /* 0x001168000c2e1d00 */
[----:B------:R0:W5:Y:S01]  /*0520*/  @!P1 LDG.E.EF.128 R16, [R32.64] ;  /* 0x0000000420109981 */ /* 0x000162000c0e1d00 */
[----:B------:R-:W-:-:S05]  /*0530*/  IMAD.WIDE R80, R82, R81, c[0x0][0x160] ;  /* 0x0000580052507625 */ /* 0x000fca00078e0251 */
[----:B------:R3:W5:Y:S04]  /*0540*/  @!P1 LDG.E.EF.128 R24, [R80.64] ;  /* 0x0000000450189981 */ /* 0x000768000c0e1d00 */
[----:B0-----:R1:W5:Y:S01]  /*0550*/  LDG.E.EL.128 R32, [R38.64+-0x10] ;  /* 0xfffff00426207981 */ /* 0x001362000c2e1d00 */
[----:B------:R-:W-:Y:S02]  /*0560*/  SHF.R.S32.HI R41, RZ, 0x1f, R82 ;  /* 0x0000001fff297819 */ /* 0x000fe40000011452 */
[----:B------:R-:W-:-:S04]  /*0570*/  LEA R40, P0, R82, c[0x0][0x1a0], 0x1 ;  /* 0x0000680052287a11 */ /* 0x000fc800078008ff */
[----:B------:R-:W-:Y:S02]  /*0580*/  LEA.HI.X R41, R82, c[0x0][0x1a4], R41, 0x1, P0 ;  /* 0x0000690052297a11 */ /* 0x000fe400000f0c29 */
[----:B-1----:R-:W-:-:S05]  /*0590*/  IADD3 R38, P0, R38, 0x100, RZ ;  /* 0x0000010026267810 */ /* 0x002fca0007f1e0ff */
[----:B------:R-:W-:Y:S01]  /*05a0*/  IMAD.X R39, RZ, RZ, R39, P0 ;  /* 0x000000ffff277224 */ /* 0x000fe200000e0627 */
[----:B------:R-:W-:-:S04]  /*05b0*/  ISETP.NE.U32.AND P0, PT, R69, -0x40, PT ;  /* 0xffffffc04500780c */ /* 0x000fc80003f05070 */
[----:B------:R-:W-:Y:S01]  /*05c0*/  ISETP.NE.AND.EX P0, PT, R77, -0x1, PT, P0 ;  /* 0xffffffff4d00780c */ /* 0x000fe20003f05300 */
[----:B---3--:R-:W-:Y:S01]  /*05d0*/  IMAD.U32 R80, R12, 0x10000, RZ ;  /* 0x000100000c507824 */ /* 0x008fe200078e00ff */
[----:B----4-:R-:W-:Y:S02]  /*05e0*/  I2FP.F32.S32 R83, R4 ;  /* 0x0000000400537245 */ /* 0x010fe40000201400 */
[----:B------:R-:W-:Y:S01]  /*05f0*/  I2FP.F32.S32 R89, R7 ;  /* 0x0000000700597245 */ /* 0x000fe20000201400 */
[C---:B--2---:R-:W-:Y:S01]  /*0600*/  IMAD.U32 R7, R8.reuse, 0x10000, RZ ;  /* 0x0001000008077824 */ /* 0x044fe200078e00ff */
[----:B------:R-:W-:Y:S02]  /*0610*/  PRMT R4, R8, 0x7632, R4 ;  /* 0x0000763208047816 */ /* 0x000fe40000000004 */
[----:B------:R-:W-:Y:S02]  /*0620*/  I2FP.F32.S32 R85, R5 ;  /* 0x0000000500557245 */ /* 0x000fe40000201400 */
[----:B------:R-:W-:Y:S01]  /*0630*/  PRMT R8, R12, 0x7632, R8 ;  /* 0x000076320c087816 */ /* 0x000fe20000000008 */
[----:B------:R-:W-:-:S02]  /*0640*/  IMAD.U32 R5, R4, 0x10000, RZ ;  /* 0x0001000004057824 */ /* 0x000fc400078e00ff */
[----:B------:R-:W-:Y:S02]  /*0650*/  FMUL R85, R72, R85 ;  /* 0x0000005548557220 */ /* 0x000fe40000400000 */
[----:B------:R-:W-:Y:S01]  /*0660*/  IMAD.U32 R12, R8, 0x10000, RZ ;  /* 0x00010000080c7824 */ /* 0x000fe200078e00ff */
[----:B------:R-:W-:Y:S01]  /*0670*/  FMUL R4, R72, R83 ;  /* 0x0000005348047220 */ /* 0x000fe20000400000 */
[----:B------:R-:W-:Y:S02]  /*0680*/  I2FP.F32.S32 R87, R6 ;  /* 0x0000000600577245 */ /* 0x000fe40000201400 */
[--C-:B------:R-:W-:Y:S01]  /*0690*/  FFMA R5, R5, R85, R12.reuse ;  /* 0x0000005505057223 */ /* 0x100fe2000000000c */
[----:B------:R-:W-:Y:S01]  /*06a0*/  PRMT R12, R13, 0x7632, R12 ;  /* 0x000076320d0c7816 */ /* 0x000fe2000000000c */
[C---:B------:R-:W-:Y:S01]  /*06b0*/  IMAD.U32 R79, R9.reuse, 0x10000, RZ ;  /* 0x00010000094f7824 */ /* 0x040fe200078e00ff */
[----:B------:R-:W-:Y:S01]  /*06c0*/  PRMT R6, R9, 0x7632, R6 ;  /* 0x0000763209067816 */ /* 0x000fe20000000006 */
[----:B------:R-:W-:Y:S01]  /*06d0*/  IMAD.U32 R82, R13, 0x10000, RZ ;  /* 0x000100000d527824 */ /* 0x000fe200078e00ff */
[----:B------:R-:W-:Y:S01]  /*06e0*/  PRMT R9, R10, 0x7632, R9 ;  /* 0x000076320a097816 */ /* 0x000fe20000000009 */
[----:B------:R-:W-:Y:S01]  /*06f0*/  FFMA R4, R7, R4, R80 ;  /* 0x0000000407047223 */ /* 0x000fe20000000050 */
[----:B------:R-:W-:-:S02]  /*0700*/  PRMT R13, R14, 0x7632, R13 ;  /* 0x000076320e0d7816 */ /* 0x000fc4000000000d */
[----:B-----5:R-:W-:Y:S01]  /*0710*/  I2FP.F32.S32 R17, R17 ;  /* 0x0000001100117245 */ /* 0x020fe20000201400 */
[----:B------:R-:W-:Y:S01]  /*0720*/  IMAD.U32 R81, R14, 0x10000, RZ ;  /* 0x000100000e517824 */ /* 0x000fe200078e00ff */
[----:B------:R-:W-:Y:S01]  /*0730*/  SHF.L.U32 R80, R12, 0x10, RZ ;  /* 0x000000100c507819 */ /* 0x000fe200000006ff */
[----:B------:R-:W-:Y:S01]  /*0740*/  IMAD.U32 R14, R15, 0x10000, RZ ;  /* 0x000100000f0e7824 */ /* 0x000fe200078e00ff */
[----:B------:R-:W-:Y:S02]  /*0750*/  PRMT R8, R11, 0x7632, R8 ;  /* 0x000076320b087816 */ /* 0x000fe40000000008 */
[----:B------:R-:W-:Y:S02]  /*0760*/  PRMT R12, R15, 0x7632, R12 ;  /* 0x000076320f0c7816 */ /* 0x000fe4000000000c */
[----:B------:R-:W-:Y:S01]  /*0770*/  I2FP.F32.S32 R19, R19 ;  /* 0x0000001300137245 */ /* 0x000fe20000201400 */
[----:B------:R-:W-:Y:S01]  /*0780*/  IMAD.U32 R7, R6, 0x10000, RZ ;  /* 0x0001000006077824 */ /* 0x000fe200078e00ff */
[C---:B------:R-:W-:Y:S01]  /*0790*/  FMUL R89, R72.reuse, R89 ;  /* 0x0000005948597220 */ /* 0x040fe20000400000 */
[----:B------:R-:W-:Y:S01]  /*07a0*/  I2FP.F32.S32 R15, R16 ;  /* 0x00000010000f7245 */ /* 0x000fe20000201400 */
[----:B------:R-:W-:Y:S01]  /*07b0*/  IMAD.U32 R9, R9, 0x10000, RZ ;  /* 0x0001000009097824 */ /* 0x000fe200078e00ff */
[C---:B------:R-:W-:Y:S01]  /*07c0*/  FMUL R17, R72.reuse, R17 ;  /* 0x0000001148117220 */ /* 0x040fe20000400000 */
[----:B------:R-:W-:Y:S01]  /*07d0*/  IMAD.U32 R16, R13, 0x10000, RZ ;  /* 0x000100000d107824 */ /* 0x000fe200078e00ff */
[----:B------:R-:W-:Y:S01]  /*07e0*/  FMUL R6, R72, R87 ;  /* 0x0000005748067220 */ /* 0x000fe20000400000 */
[----:B------:R-:W-:Y:S01]  /*07f0*/  IMAD.U32 R8, R8, 0x10000, RZ ;  /* 0x0001000008087824 */ /* 0x000fe200078e00ff */
[----:B------:R-:W-:Y:S01]  /*0800*/  FMUL R19, R72, R19 ;  /* 0x0000001348137220 */ /* 0x000fe20000400000 */
[----:B------:R-:W-:Y:S01]  /*0810*/  IMAD.U32 R13, R12, 0x10000, RZ ;  /* 0x000100000c0d7824 */ /* 0x000fe200078e00ff */
[----:B------:R-:W-:Y:S01]  /*0820*/  FFMA R7, R7, R89, R80 ;  /* 0x0000005907077223 */ /* 0x000fe20000000050 */
[----:B------:R-:W-:Y:S01]  /*0830*/  SHF.L.U32 R10, R10, 0x10, RZ ;  /* 0x000000100a0a7819 */ /* 0x000fe200000006ff */
[----:B------:R-:W-:Y:S01]  /*0840*/  FFMA R80, R9, R17, R16 ;  /* 0x0000001109507223 */ /* 0x000fe20000000010 */
[----:B------:R-:W-:Y:S01]  /*0850*/  FFMA R6, R79, R6, R82 ;  /* 0x000000064f067223 */ /* 0x000fe20000000052 */
[----:B------:R-:W-:Y:S01]  /*0860*/  FMUL R15, R72, R15 ;  /* 0x0000000f480f7220 */ /* 0x000fe20000400000 */
[----:B------:R-:W-:Y:S01]  /*0870*/  PRMT R9, R22, 0x7632, R9 ;  /* 0x0000763216097816 */ /* 0x000fe20000000009 */
[----:B------:R-:W-:Y:S01]  /*0880*/  FFMA R82, R8, R19, R13 ;  /* 0x0000001308527223 */ /* 0x000fe2000000000d */
[----:B------:R-:W-:Y:S01]  /*0890*/  PRMT R8, R23, 0x7632, R8 ;  /* 0x0000763217087816 */ /* 0x000fe20000000008 */
[----:B------:R-:W-:Y:S01]  /*08a0*/  FFMA R81, R10, R15, R81 ;  /* 0x0000000f0a517223 */ /* 0x000fe20000000051 */
[----:B------:R-:W-:Y:S01]  /*08b0*/  I2FP.F32.S32 R79, R18 ;  /* 0x00000012004f7245 */ /* 0x000fe20000201400 */
[----:B------:R-:W-:Y:S01]  /*08c0*/  IMAD.U32 R10, R9, 0x10000, RZ ;  /* 0x00010000090a7824 */ /* 0x000fe200078e00ff */
[----:B------:R-:W-:Y:S01]  /*08d0*/  PRMT R9, R27, 0x7632, R9 ;  /* 0x000076321b097816 */ /* 0x000fe20000000009 */
[----:B------:R-:W-:Y:S01]  /*08e0*/  IMAD.U32 R8, R8, 0x10000, RZ ;  /* 0x0001000008087824 */ /* 0x000fe200078e00ff */
[----:B------:R-:W-:Y:S01]  /*08f0*/  PRMT R16, R21, 0x7632, R16 ;  /* 0x0000763215107816 */ /* 0x000fe20000000010 */
[----:B------:R-:W-:Y:S01]  /*0900*/  IMAD.U32 R11, R11, 0x10000, RZ ;  /* 0x000100000b0b7824 */ /* 0x000fe200078e00ff */
[----:B------:R-:W-:Y:S01]  /*0910*/  FMUL R79, R72, R79 ;  /* 0x0000004f484f7220 */ /* 0x000fe20000400000 */
[----:B------:R-:W-:Y:S01]  /*0920*/  PRMT R17, R20, 0x7632, R17 ;  /* 0x0000763214117816 */ /* 0x000fe20000000011 */
[----:B------:R-:W-:Y:S01]  /*0930*/  FADD R18, R31, R8 ;  /* 0x000000081f127221 */ /* 0x000fe20000000000 */
[----:B------:R-:W-:Y:S01]  /*0940*/  IMAD.U32 R9, R9, 0x10000, RZ ;  /* 0x0001000009097824 */ /* 0x000fe200078e00ff */
[--C-:B------:R-:W-:Y:S01]  /*0950*/  FFMA R79, R11, R79, R14.reuse ;  /* 0x0000004f0b4f7223 */ /* 0x100fe2000000000e */
[----:B------:R-:W-:Y:S01]  /*0960*/  PRMT R14, R25, 0x7632, R14 ;  /* 0x00007632190e7816 */ /* 0x000fe2000000000e */
[----:B------:R-:W-:Y:S01]  /*0970*/  IMAD.U32 R16, R16, 0x10000, RZ ;  /* 0x0001000010107824 */ /* 0x000fe200078e00ff */
[----:B------:R-:W-:Y:S01]  /*0980*/  SHF.L.U32 R21, R21, 0x10, RZ ;  /* 0x0000001015157819 */ /* 0x000fe200000006ff */
[----:B------:R-:W-:Y:S01]  /*0990*/  IMAD.U32 R11, R22, 0x10000, RZ ;  /* 0x00010000160b7824 */ /* 0x000fe200078e00ff */
[----:B------:R-:W-:Y:S01]  /*09a0*/  PRMT R8, R26, 0x7632, R8 ;  /* 0x000076321a087816 */ /* 0x000fe20000000008 */
[----:B------:R-:W-:Y:S01]  /*09b0*/  FFMA R9, R18, R82, R9 ;  /* 0x0000005212097223 */ /* 0x000fe20000000009 */
[----:B------:R-:W-:Y:S01]  /*09c0*/  PRMT R12, R24, 0x7632, R12 ;  /* 0x00007632180c7816 */ /* 0x000fe2000000000c */
[----:B------:R-:W-:-:S02]  /*09d0*/  IMAD.U32 R23, R23, 0x10000, RZ ;  /* 0x0001000017177824 */ /* 0x000fc400078e00ff */
[----:B------:R-:W-:Y:S02]  /*09e0*/  IMAD.U32 R19, R20, 0x10000, RZ ;  /* 0x0001000014137824 */ /* 0x000fe400078e00ff */
[----:B------:R-:W-:Y:S01]  /*09f0*/  IMAD.U32 R18, R17, 0x10000, RZ ;  /* 0x0001000011127824 */ /* 0x000fe200078e00ff */
[----:B------:R-:W-:Y:S01]  /*0a00*/  FADD R29, R29, R10 ;  /* 0x0000000a1d1d7221 */ /* 0x000fe20000000000 */
[----:B------:R-:W-:Y:S01]  /*0a10*/  FADD R35, R35, R16 ;  /* 0x0000001023237221 */ /* 0x000fe20000000000 */
[----:B------:R-:W-:Y:S01]  /*0a20*/  FADD R28, R28, R11 ;  /* 0x0000000b1c1c7221 */ /* 0x000fe20000000000 */
[----:B------:R-:W-:Y:S01]  /*0a30*/  SHF.L.U32 R10, R8, 0x10, RZ ;  /* 0x00000010080a7819 */ /* 0x000fe200000006ff */
[----:B------:R-:W-:Y:S01]  /*0a40*/  IMAD.U32 R16, R14, 0x10000, RZ ;  /* 0x000100000e107824 */ /* 0x000fe200078e00ff */
[----:B------:R-:W-:Y:S01]  /*0a50*/  FADD R30, R30, R23 ;  /* 0x000000171e1e7221 */ /* 0x000fe20000000000 */
[----:B------:R-:W-:Y:S01]  /*0a60*/  IMAD.U32 R27, R27, 0x10000, RZ ;  /* 0x000100001b1b7824 */ /* 0x000fe200078e00ff */
[----:B------:R-:W-:Y:S01]  /*0a70*/  FADD R33, R33, R18 ;  /* 0x0000001221217221 */ /* 0x000fe20000000000 */
[----:B------:R-:W-:Y:S01]  /*0a80*/  IMAD.U32 R11, R26, 0x10000, RZ ;  /* 0x000100001a0b7824 */ /* 0x000fe200078e00ff */
[----:B------:R-:W-:Y:S01]  /*0a90*/  FADD R32, R32, R19 ;  /* 0x0000001320207221 */ /* 0x000fe20000000000 */
[----:B------:R-:W-:Y:S01]  /*0aa0*/  IMAD.U32 R15, R25, 0x10000, RZ ;  /* 0x00010000190f7824 */ /* 0x000fe200078e00ff */
[----:B------:R-:W-:Y:S01]  /*0ab0*/  FADD R34, R34, R21 ;  /* 0x0000001522227221 */ /* 0x000fe20000000000 */
[----:B------:R-:W-:-:S02]  /*0ac0*/  IMAD.U32 R13, R24, 0x10000, RZ ;  /* 0x00010000180d7824 */ /* 0x000fc400078e00ff */
[----:B------:R-:W-:Y:S01]  /*0ad0*/  IMAD.U32 R14, R12, 0x10000, RZ ;  /* 0x000100000c0e7824 */ /* 0x000fe200078e00ff */
[----:B------:R-:W-:Y:S01]  /*0ae0*/  FFMA R8, R30, R79, R27 ;  /* 0x0000004f1e087223 */ /* 0x000fe2000000001b */
[----:B------:R-:W-:Y:S01]  /*0af0*/  FFMA R10, R29, R80, R10 ;  /* 0x000000501d0a7223 */ /* 0x000fe2000000000a */
[----:B------:R-:W-:Y:S01]  /*0b00*/  FFMA R11, R28, R81, R11 ;  /* 0x000000511c0b7223 */ /* 0x000fe2000000000b */
[----:B------:R-:W-:Y:S01]  /*0b10*/  FFMA R12, R35, R7, R16 ;  /* 0x00000007230c7223 */ /* 0x000fe20000000010 */
[----:B------:R-:W-:Y:S01]  /*0b20*/  FFMA R14, R33, R5, R14 ;  /* 0x00000005210e7223 */ /* 0x000fe2000000000e */
[----:B------:R-:W-:Y:S01]  /*0b30*/  FFMA R13, R32, R4, R13 ;  /* 0x00000004200d7223 */ /* 0x000fe2000000000d */
[----:B------:R-:W-:Y:S01]  /*0b40*/  FFMA R15, R34, R6, R15 ;  /* 0x00000006220f7223 */ /* 0x000fe2000000000f */
[----:B------:R-:W-:Y:S02]  /*0b50*/  F2FP.BF16.PACK_AB R6, R10, R11 ;  /* 0x0000000b0a06723e */ /* 0x000fe400000010ff */
[----:B------:R-:W-:-:S02]  /*0b60*/  F2FP.BF16.PACK_AB R7, R9, R8 ;  /* 0x000000080907723e */ /* 0x000fc400000010ff */
[----:B------:R-:W-:Y:S02]  /*0b70*/  F2FP.BF16.PACK_AB R4, R14, R13 ;  /* 0x0000000d0e04723e */ /* 0x000fe400000010ff */
[----:B------:R-:W-:Y:S01]  /*0b80*/  F2FP.BF16.PACK_AB R5, R12, R15 ;  /* 0x0000000f0c05723e */ /* 0x000fe200000010ff */
[----:B------:R-:W-:Y:S01]  /*0b90*/  IMAD.MOV.U32 R17, RZ, RZ, 0x3f800000 ;  /* 0x3f800000ff117424 */ /* 0x000fe200078e00ff */
[----:B------:R-:W-:-:S03]  /*0ba0*/  CS2R R20, SRZ ;  /* 0x0000000000147805 */ /* 0x000fc6000001ff00 */
[----:B------:R0:W-:Y:S01]  /*0bb0*/  @!P1 STG.E.128 [R40.64], R4 ;  /* 0x0000000428009986 */ /* 0x0001e2000c101d04 */
[----:B------:R-:W-:Y:S01]  /*0bc0*/  CS2R R22, SRZ ;  /* 0x0000000000167805 */ /* 0x000fe2000001ff00 */
[----:B------:R-:W-:Y:S01]  /*0bd0*/  CS2R R32, SRZ ;  /* 0x0000000000207805 */ /* 0x000fe2000001ff00 */
[----:B------:R-:W-:Y:S01]  /*0be0*/  CS2R R34, SRZ ;  /* 0x0000000000227805 */ /* 0x000fe2000001ff00 */
[----:B------:R-:W-:Y:S01]  /*0bf0*/  MOV R16, 0x3f800000 ;  /* 0x3f80000000107802 */ /* 0x000fe20000000f00 */
[----:B------:R-:W-:Y:S01]  /*0c00*/  IMAD.MOV.U32 R19, RZ, RZ, 0x3f800000 ;  /* 0x3f800000ff137424 */ /* 0x000fe200078e00ff */
[----:B------:R-:W-:Y:S01]  /*0c10*/  MOV R29, R10 ;  /* 0x0000000a001d7202 */ /* 0x000fe20000000f00 */
[----:B------:R-:W-:Y:S02]  /*0c20*/  IMAD.MOV.U32 R18, RZ, RZ, 0x3f800000 ;  /* 0x3f800000ff127424 */ /* 0x000fe400078e00ff */
[----:B------:R-:W-:Y:S02]  /*0c30*/  IMAD.MOV.U32 R28, RZ, RZ, R11 ;  /* 0x000000ffff1c7224 */ /* 0x000fe400078e000b */
[----:B------:R-:W-:-:S02]  /*0c40*/  IMAD.MOV.U32 R31, RZ, RZ, R8 ;  /* 0x000000ffff1f7224 */ /* 0x000fc400078e0008 */
[----:B------:R-:W-:Y:S02]  /*0c50*/  IMAD.MOV.U32 R30, RZ, RZ, R9 ;  /* 0x000000ffff1e7224 */ /* 0x000fe400078e0009 */
[----:B------:R-:W-:Y:S02]  /*0c60*/  IMAD.MOV.U32 R24, RZ, RZ, R13 ;  /* 0x000000ffff187224 */ /* 0x000fe400078e000d */
[----:B------:R-:W-:Y:S02]  /*0c70*/  IMAD.MOV.U32 R25, RZ, RZ, R14 ;  /* 0x000000ffff197224 */ /* 0x000fe400078e000e */
[----:B0-----:R-:W-:Y:S02]  /*0c80*/  IMAD.MOV.U32 R5, RZ, RZ, 0x3f800000 ;  /* 0x3f800000ff057424 */ /* 0x001fe400078e00ff */
[----:B------:R-:W-:Y:S02]  /*0c90*/  IMAD.MOV.U32 R4, RZ, RZ, 0x3f800000 ;  /* 0x3f800000ff047424 */ /* 0x000fe400078e00ff */
[----:B------:R-:W-:-:S02]  /*0ca0*/  IMAD.MOV.U32 R7, RZ, RZ, 0x3f800000 ;  /* 0x3f800000ff077424 */ /* 0x000fc400078e00ff */
[----:B------:R-:W-:Y:S02]  /*0cb0*/  IMAD.MOV.U32 R6, RZ, RZ, 0x3f800000 ;  /* 0x3f800000ff067424 */ /* 0x000fe400078e00ff */
[----:B------:R-:W-:Y:S02]  /*0cc0*/  IMAD.MOV.U32 R26, RZ, RZ, R15 ;  /* 0x000000ffff1a7224 */ /* 0x000fe400078e000f */
[----:B------:R-:W-:Y:S01]  /*0cd0*/  IMAD.MOV.U32 R27, RZ, RZ, R12 ;  /* 0x000000ffff1b7224 */ /* 0x000fe200078e000c */
[----:B------:R-:W-:Y:S05]  /*0ce0*/  @!P0 BRA `(.L_x_0) ;  /* 0x0000070000008947 */ /* 0x000fea0003800000 */
[----:B------:R-:W-:Y:S01]  /*0cf0*/  FADD R17, R68, 1 ;  /* 0x3f80000044117421 */ /* 0x000fe20000000000 */
[----:B------:R-:W-:Y:S01]  /*0d00*/  FADD R21, R13, -R52 ;  /* 0x800000340d157221 */ /* 0x000fe20000000000 */
[----:B------:R-:W-:Y:S01]  /*0d10*/  FADD R16, R67, 1 ;  /* 0x3f80000043107421 */ /* 0x000fe20000000000 */
[----:B------:R-:W-:Y:S01]  /*0d20*/  FADD R5, R66, 1 ;  /* 0x3f80000042057421 */ /* 0x000fe20000000000 */
[C---:B------:R-:W-:Y:S01]  /*0d30*/  FMUL R24, R17.reuse, 0.25 ;  /* 0x3e80000011187820 */ /* 0x040fe20000400000 */
[----:B------:R-:W-:Y:S01]  /*0d40*/  FSETP.GEU.AND P3, PT, |R17|, 1.175494350822287508e-38, PT ;  /* 0x008000001100780b */ /* 0x000fe20003f6e200 */
[----:B------:R-:W-:Y:S01]  /*0d50*/  FMUL R26, R21, 0.25 ;  /* 0x3e800000151a7820 */ /* 0x000fe20000400000 */
[----:B------:R-:W-:Y:S01]  /*0d60*/  FSETP.GT.AND P2, PT, |R17|, 8.50705917302346158658e+37, PT ;  /* 0x7e8000001100780b */ /* 0x000fe20003f44200 */
[C---:B------:R-:W-:Y:S01]  /*0d70*/  FMUL R25, R16.reuse, 0.25 ;  /* 0x3e80000010197820 */ /* 0x040fe20000400000 */
[C---:B------:R-:W-:Y:S01]  /*0d80*/  FSETP.GEU.AND P5, PT, |R16|.reuse, 1.175494350822287508e-38, PT ;  /* 0x008000001000780b */ /* 0x040fe20003fae200 */
[----:B------:R-:W-:Y:S01]  /*0d90*/  FADD R4, R65, 1 ;  /* 0x3f80000041047421 */ /* 0x000fe20000000000 */
[----:B------:R-:W-:Y:S01]  /*0da0*/  FSETP.GT.AND P4, PT, |R16|, 8.50705917302346158658e+37, PT ;  /* 0x7e8000001000780b */ /* 0x000fe20003f84200 */
[----:B------:R-:W-:Y:S01]  /*0db0*/  FADD R20, R14, -R51 ;  /* 0x800000330e147221 */ /* 0x000fe20000000000 */
[----:B------:R-:W-:Y:S01]  /*0dc0*/  FSEL R24, R24, R17, P2 ;  /* 0x0000001118187208 */ /* 0x000fe20001000000 */
[----:B------:R-:W-:Y:S01]  /*0dd0*/  FADD R22, R12, -R71 ;  /* 0x800000470c167221 */ /* 0x000fe20000000000 */
[----:B------:R-:W-:Y:S01]  /*0de0*/  FSEL R26, R26, R21, P2 ;  /* 0x000000151a1a7208 */ /* 0x000fe20001000000 */
[C---:B------:R-:W-:Y:S01]  /*0df0*/  FMUL R28, R5.reuse, 0.25 ;  /* 0x3e800000051c7820 */ /* 0x040fe20000400000 */
[----:B------:R-:W-:Y:S01]  /*0e00*/  FSETP.GEU.AND P0, PT, |R5|, 1.175494350822287508e-38, PT ;  /* 0x008000000500780b */ /* 0x000fe20003f0e200 */
[----:B------:R-:W-:Y:S01]  /*0e10*/  @!P3 FMUL R24, R24, 16777216 ;  /* 0x4b8000001818b820 */ /* 0x000fe20000400000 */
[----:B------:R-:W-:Y:S01]  /*0e20*/  FSEL R27, R25, R16, P4 ;  /* 0x00000010191b7208 */ /* 0x000fe20002000000 */
[----:B------:R-:W-:Y:S01]  /*0e30*/  @!P3 FMUL R26, R26, 16777216 ;  /* 0x4b8000001a1ab820 */ /* 0x000fe20000400000 */
[----:B------:R-:W-:Y:S01]  /*0e40*/  FADD R23, R15, -R50 ;  /* 0x800000320f177221 */ /* 0x000fe20000000000 */
[----:B------:R-:W-:Y:S01]  /*0e50*/  FSETP.GT.AND P6, PT, |R5|, 8.50705917302346158658e+37, PT ;  /* 0x7e8000000500780b */ /* 0x000fe20003fc4200 */
[----:B------:R-:W-:Y:S01]  /*0e60*/  FMUL R29, R20, 0.25 ;  /* 0x3e800000141d7820 */ /* 0x000fe20000400000 */
[C---:B------:R-:W-:Y:S01]  /*0e70*/  FSETP.GEU.AND P3, PT, |R4|.reuse, 1.175494350822287508e-38, PT ;  /* 0x008000000400780b */ /* 0x040fe20003f6e200 */
[----:B------:R-:W-:Y:S01]  /*0e80*/  @!P5 FMUL R27, R27, 16777216 ;  /* 0x4b8000001b1bd820 */ /* 0x000fe20000400000 */
[----:B------:R-:W-:Y:S01]  /*0e90*/  FMUL R31, R4, 0.25 ;  /* 0x3e800000041f7820 */ /* 0x000fe20000400000 */
[----:B------:R-:W-:Y:S01]  /*0ea0*/  FMUL R33, R22, 0.25 ;  /* 0x3e80000016217820 */ /* 0x000fe20000400000 */
[----:B------:R-:W-:Y:S01]  /*0eb0*/  FSETP.GT.AND P2, PT, |R4|, 8.50705917302346158658e+37, PT ;  /* 0x7e8000000400780b */ /* 0x000fe20003f44200 */
[----:B------:R-:W-:Y:S01]  /*0ec0*/  FMUL R34, R23, 0.25 ;  /* 0x3e80000017227820 */ /* 0x000fe20000400000 */
[----:B------:R-:W-:Y:S01]  /*0ed0*/  FSEL R30, R28, R5, P6 ;  /* 0x000000051c1e7208 */ /* 0x000fe20003000000 */
[----:B------:R0:W1:Y:S01]  /*0ee0*/  MUFU.RCP R25, R24 ;  /* 0x0000001800197308 */ /* 0x0000620000001000 */
[----:B------:R-:W-:Y:S01]  /*0ef0*/  FSEL R29, R29, R20, P4 ;  /* 0x000000141d1d7208 */ /* 0x000fe20002000000 */
[----:B------:R-:W-:Y:S01]  /*0f00*/  FADD R6, R63, 1 ;  /* 0x3f8000003f067421 */ /* 0x000fe20000000000 */
[----:B------:R-:W-:Y:S01]  /*0f10*/  FADD R32, R10, -R73 ;  /* 0x800000490a207221 */ /* 0x000fe20000000000 */
[----:B------:R-:W-:Y:S01]  /*0f20*/  FADD R19, R62, 1 ;  /* 0x3f8000003e137421 */ /* 0x000fe20000000000 */
[----:B------:R-:W-:Y:S01]  /*0f30*/  FADD R18, R61, 1 ;  /* 0x3f8000003d127421 */ /* 0x000fe20000000000 */
[----:B------:R-:W-:Y:S01]  /*0f40*/  FSEL R40, R34, R23, P6 ;  /* 0x0000001722287208 */ /* 0x000fe20003000000 */
[----:B------:R-:W-:Y:S01]  /*0f50*/  @!P0 FMUL R30, R30, 16777216 ;  /* 0x4b8000001e1e8820 */ /* 0x000fe20000400000 */
[----:B------:R2:W3:Y:S01]  /*0f60*/  MUFU.RCP R28, R27 ;  /* 0x0000001b001c7308 */ /* 0x0004e20000001000 */
[----:B0-----:R-:W-:Y:S01]  /*0f70*/  FSEL R24, R31, R4, P2 ;  /* 0x000000041f187208 */ /* 0x001fe20001000000 */
[----:B------:R-:W-:Y:S01]  /*0f80*/  FADD R35, R8, -R76 ;  /* 0x8000004c08237221 */ /* 0x000fe20000000000 */
[----:B------:R-:W-:Y:S01]  /*0f90*/  FADD R7, R64, 1 ;  /* 0x3f80000040077421 */ /* 0x000fe20000000000 */
[----:B------:R-:W-:Y:S01]  /*0fa0*/  @!P5 FMUL R29, R29, 16777216 ;  /* 0x4b8000001d1dd820 */ /* 0x000fe20000400000 */
[C---:B------:R-:W-:Y:S01]  /*0fb0*/  FMUL R41, R6.reuse, 0.25 ;  /* 0x3e80000006297820 */ /* 0x040fe20000400000 */
[----:B------:R-:W-:Y:S01]  /*0fc0*/  FSETP.GT.AND P5, PT, |R6|, 8.50705917302346158658e+37, PT ;  /* 0x7e8000000600780b */ /* 0x000fe20003fa4200 */
[----:B------:R-:W-:Y:S01]  /*0fd0*/  @!P3 FMUL R24, R24, 16777216 ;  /* 0x4b8000001818b820 */ /* 0x000fe20000400000 */
[----:B------:R0:W4:Y:S01]  /*0fe0*/  MUFU.RCP R31, R30 ;  /* 0x0000001e001f7308 */ /* 0x0001220000001000 */
[----:B--2---:R-:W-:Y:S01]  /*0ff0*/  FSEL R27, R33, R22, P2 ;  /* 0x00000016211b7208 */ /* 0x004fe20001000000 */
[----:B------:R-:W-:Y:S01]  /*1000*/  FMUL R33, R32, 0.25 ;  /* 0x3e80000020217820 */ /* 0x000fe20000400000 */
[----:B------:R-:W-:Y:S01]  /*1010*/  FSETP.GEU.AND P6, PT, |R6|, 1.175494350822287508e-38, PT ;  /* 0x008000000600780b */ /* 0x000fe20003fce200 */
[----:B------:R-:W-:Y:S01]  /*1020*/  @!P0 FMUL R40, R40, 16777216 ;  /* 0x4b80000028288820 */ /* 0x000fe20000400000 */
[----:B------:R-:W-:Y:S01]  /*1030*/  FSETP.GEU.AND P2, PT, |R19|, 1.175494350822287508e-38, PT ;  /* 0x008000001300780b */ /* 0x000fe20003f4e200 */
[----:B------:R-:W-:Y:S01]  /*1040*/  @!P3 FMUL R27, R27, 16777216 ;  /* 0x4b8000001b1bb820 */ /* 0x000fe20000400000 */
[----:B------:R-:W-:Y:S01]  /*1050*/  FMUL R34, R19, 0.25 ;  /* 0x3e80000013227820 */ /* 0x000fe20000400000 */
[C---:B------:R-:W-:Y:S01]  /*1060*/  FSETP.GEU.AND P3, PT, |R18|.reuse, 1.175494350822287508e-38, PT ;  /* 0x008000001200780b */ /* 0x040fe20003f6e200 */
[----:B0-----:R-:W-:Y:S01]  /*1070*/  FMUL R30, R35, 0.25 ;  /* 0x3e800000231e7820 */ /* 0x001fe20000400000 */
[----:B------:R-:W-:Y:S01]  /*1080*/  FSETP.GT.AND P0, PT, |R19|, 8.50705917302346158658e+37, PT ;  /* 0x7e8000001300780b */ /* 0x000fe20003f04200 */
[----:B------:R-:W-:Y:S01]  /*1090*/  FMUL R85, R18, 0.25 ;  /* 0x3e80000012557820 */ /* 0x000fe20000400000 */
[----:B------:R-:W-:Y:S01]  /*10a0*/  FSETP.GEU.AND P4, PT, |R7|, 1.175494350822287508e-38, PT ;  /* 0x008000000700780b */ /* 0x000fe20003f8e200 */
[----:B------:R0:W-:Y:S01]  /*10b0*/  MUFU.RCP R80, R24 ;  /* 0x0000001800507308 */ /* 0x0001e20000001000 */
[----:B------:R-:W-:-:S02]  /*10c0*/  FSEL R41, R41, R6, P5 ;  /* 0x0000000629297208 */ /* 0x000fc40002800000 */
[----:B------:R-:W-:Y:S01]  /*10d0*/  FSEL R79, R33, R32, P5 ;  /* 0x00000020214f7208 */ /* 0x000fe20002800000 */
[----:B------:R-:W-:Y:S01]  /*10e0*/  FADD R33, R11, -R70 ;  /* 0x800000460b217221 */ /* 0x000fe20000000000 */
[----:B------:R-:W-:Y:S01]  /*10f0*/  FSETP.GT.AND P5, PT, |R18|, 8.50705917302346158658e+37, PT ;  /* 0x7e8000001200780b */ /* 0x000fe20003fa4200 */
[----:B------:R-:W-:Y:S01]  /*1100*/  @!P6 FMUL R41, R41, 16777216 ;  /* 0x4b8000002929e820 */ /* 0x000fe20000400000 */
[----:B------:R-:W-:Y:S01]  /*1110*/  FSEL R81, R34, R19, P0 ;  /* 0x0000001322517208 */ /* 0x000fe20000000000 */
[----:B------:R-:W-:Y:S01]  /*1120*/  FADD R34, R9, -R74 ;  /* 0x8000004a09227221 */ /* 0x000fe20000000000 */
[C---:B0-----:R-:W-:Y:S01]  /*1130*/  FMUL R24, R7.reuse, 0.25 ;  /* 0x3e80000007187820 */ /* 0x041fe20000400000 */
[----:B------:R-:W-:Y:S01]  /*1140*/  FSEL R83, R30, R35, P0 ;  /* 0x000000231e537208 */ /* 0x000fe20000000000 */
[----:B------:R-:W0:Y:S01]  /*1150*/  MUFU.RCP R84, R41 ;  /* 0x0000002900547308 */ /* 0x000e220000001000 */
[----:B------:R-:W-:Y:S01]  /*1160*/  FSETP.GT.AND P0, PT, |R7|, 8.50705917302346158658e+37, PT ;  /* 0x7e8000000700780b */ /* 0x000fe20003f04200 */
[----:B------:R-:W-:Y:S01]  /*1170*/  @!P2 FMUL R81, R81, 16777216 ;  /* 0x4b8000005151a820 */ /* 0x000fe20000400000 */
[----:B------:R-:W-:Y:S01]  /*1180*/  FSEL R85, R85, R18, P5 ;  /* 0x0000001255557208 */ /* 0x000fe20002800000 */
[----:B------:R-:W-:Y:S01]  /*1190*/  FMUL R87, R34, 0.25 ;  /* 0x3e80000022577820 */ /* 0x000fe20000400000 */
[----:B------:R-:W-:Y:S01]  /*11a0*/  FSEL R30, R24, R7, P0 ;  /* 0x00000007181e7208 */ /* 0x000fe20000000000 */
[----:B------:R-:W-:Y:S01]  /*11b0*/  FMUL R82, R33, 0.25 ;  /* 0x3e80000021527820 */ /* 0x000fe20000400000 */
[----:B-1----:R-:W-:Y:S01]  /*11c0*/  FFMA R24, R25, R26, R52 ;  /* 0x0000001a19187223 */ /* 0x002fe20000000034 */
[----:B------:R-:W-:Y:S01]  /*11d0*/  @!P3 FMUL R85, R85, 16777216 ;  /* 0x4b8000005555b820 */ /* 0x000fe20000400000 */
[----:B------:R-:W1:Y:S01]  /*11e0*/  MUFU.RCP R81, R81 ;  /* 0x0000005100517308 */ /* 0x000e620000001000 */
[----:B------:R-:W-:Y:S01]  /*11f0*/  @!P4 FMUL R30, R30, 16777216 ;  /* 0x4b8000001e1ec820 */ /* 0x000fe20000400000 */
[----:B---3--:R-:W-:Y:S01]  /*1200*/  FFMA R25, R28, R29, R51 ;  /* 0x0000001d1c197223 */ /* 0x008fe20000000033 */
[----:B------:R-:W-:Y:S01]  /*1210*/  FSEL R87, R87, R34, P5 ;  /* 0x0000002257577208 */ /* 0x000fe20002800000 */
[----:B------:R-:W-:Y:S01]  /*1220*/  @!P2 FMUL R83, R83, 16777216 ;  /* 0x4b8000005353a820 */ /* 0x000fe20000400000 */
[----:B------:R-:W-:Y:S01]  /*1230*/  FSEL R28, R82, R33, P0 ;  /* 0x00000021521c7208 */ /* 0x000fe20000000000 */
[----:B------:R-:W-:Y:S01]  /*1240*/  @!P6 FMUL R79, R79, 16777216 ;  /* 0x4b8000004f4fe820 */ /* 0x000fe20000400000 */
[----:B----4-:R-:W-:Y:S01]  /*1250*/  FFMA R26, R31, R40, R50 ;  /* 0x000000281f1a7223 */ /* 0x010fe20000000032 */
[----:B------:R-:W2:Y:S01]  /*1260*/  MUFU.RCP R85, R85 ;  /* 0x0000005500557308 */ /* 0x000ea20000001000 */
[----:B------:R-:W-:Y:S01]  /*1270*/  @!P3 FMUL R87, R87, 16777216 ;  /* 0x4b8000005757b820 */ /* 0x000fe20000400000 */
[----:B------:R-:W-:Y:S01]  /*1280*/  @!P4 FMUL R28, R28, 16777216 ;  /* 0x4b8000001c1cc820 */ /* 0x000fe20000400000 */
[----:B0-----:R-:W-:Y:S01]  /*1290*/  FFMA R29, R84, R79, R73 ;  /* 0x0000004f541d7223 */ /* 0x001fe20000000049 */
[----:B------:R-:W-:-:S03]  /*12a0*/  FFMA R27, R80, R27, R71 ;  /* 0x0000001b501b7223 */ /* 0x000fc60000000047 */
[----:B------:R-:W-:Y:S01]  /*12b0*/  FADD R10, R10, -R29 ;  /* 0x8000001d0a0a7221 */ /* 0x000fe20000000000 */
[----:B------:R2:W0:Y:S01]  /*12c0*/  MUFU.RCP R41, R30 ;  /* 0x0000001e00297308 */ /* 0x0004220000001000 */
[----:B-1----:R-:W-:Y:S02]  /*12d0*/  FFMA R31, R81, R83, R76 ;  /* 0x00000053511f7223 */ /* 0x002fe4000000004c */
[----:B------:R-:W-:Y:S01]  /*12e0*/  FFMA R32, R32, R10, R55 ;  /* 0x0000000a20207223 */ /* 0x000fe20000000037 */
[----:B------:R-:W-:Y:S01]  /*12f0*/  FADD R10, R14, -R25 ;  /* 0x800000190e0a7221 */ /* 0x000fe20000000000 */
[----:B------:R-:W-:-:S03]  /*1300*/  FADD R8, R8, -R31 ;  /* 0x8000001f08087221 */ /* 0x000fc60000000000 */
[----:B------:R-:W-:Y:S01]  /*1310*/  FFMA R20, R20, R10, R59 ;  /* 0x0000000a14147223 */ /* 0x000fe2000000003b */
[----:B--2---:R-:W-:Y:S01]  /*1320*/  FFMA R30, R85, R87, R74 ;  /* 0x00000057551e7223 */ /* 0x004fe2000000004a */
[----:B------:R-:W-:Y:S01]  /*1330*/  FFMA R35, R35, R8, R54 ;  /* 0x0000000823237223 */ /* 0x000fe20000000036 */
[----:B------:R-:W-:Y:S02]  /*1340*/  FADD R8, R12, -R27 ;  /* 0x8000001b0c087221 */ /* 0x000fe40000000000 */
[----:B------:R-:W-:Y:S02]  /*1350*/  FADD R9, R9, -R30 ;  /* 0x8000001e09097221 */ /* 0x000fe40000000000 */
[----:B------:R-:W-:Y:S01]  /*1360*/  FFMA R22, R22, R8, R57 ;  /* 0x0000000816167223 */ /* 0x000fe20000000039 */
[----:B0-----:R-:W-:Y:S01]  /*1370*/  FFMA R28, R41, R28, R70 ;  /* 0x0000001c291c7223 */ /* 0x001fe20000000046 */
[----:B------:R-:W-:Y:S01]  /*1380*/  FFMA R34, R34, R9, R53 ;  /* 0x0000000922227223 */ /* 0x000fe20000000035 */
[----:B------:R-:W-:-:S02]  /*1390*/  FADD R9, R15, -R26 ;  /* 0x8000001a0f097221 */ /* 0x000fc40000000000 */
[----:B------:R-:W-:Y:S02]  /*13a0*/  FADD R11, R11, -R28 ;  /* 0x8000001c0b0b7221 */ /* 0x000fe40000000000 */
[----:B------:R-:W-:Y:S02]  /*13b0*/  FFMA R23, R23, R9, R58 ;  /* 0x0000000917177223 */ /* 0x000fe4000000003a */
[----:B------:R-:W-:Y:S01]  /*13c0*/  FFMA R33, R33, R11, R56 ;  /* 0x0000000b21217223 */ /* 0x000fe20000000038 */
[----:B------:R-:W-:-:S04]  /*13d0*/  FADD R11, R13, -R24 ;  /* 0x800000180d0b7221 */ /* 0x000fc80000000000 */
[----:B------:R-:W-:Y:S01]  /*13e0*/  FFMA R21, R21, R11, R60 ;  /* 0x0000000b15157223 */ /* 0x000fe2000000003c */
.L_x_0:
[----:B------:R-:W-:Y:S02]  /*13f0*/  IADD3 R69, P0, R69, 0x40, RZ ;  /* 0x0000004045457810 */ /* 0x000fe40007f1e0ff */
[----:B------:R-:W-:Y:S02]  /*1400*/  IADD3 R46, P3, R46, 0x80, RZ ;  /* 0x000000802e2e7810 */ /* 0x000fe40007f7e0ff */
[----:B------:R-:W-:Y:S01]  /*1410*/  IADD3 R48, P4, R48, 0x80, RZ ;  /* 0x0000008030307810 */ /* 0x000fe20007f9e0ff */
[----:B------:R-:W-:Y:S01]  /*1420*/  IMAD.X R77, RZ, RZ, R77, P0 ;  /* 0x000000ffff4d7224 */ /* 0x000fe200000e064d */
[----:B------:R-:W-:Y:S01]  /*1430*/  ISETP.GE.U32.AND P0, PT, R69, 0xbc0, PT ;  /* 0x00000bc04500780c */ /* 0x000fe20003f06070 */
[----:B------:R-:W-:Y:S01]  /*1440*/  IMAD.X R47, RZ, RZ, R47, P3 ;  /* 0x000000ffff2f7224 */ /* 0x000fe200018e062f */
[----:B------:R-:W-:Y:S01]  /*1450*/  IADD3 R78, P2, R78, 0x80, RZ ;  /* 0x000000804e4e7810 */ /* 0x000fe20007f5e0ff */
[----:B------:R-:W-:Y:S01]  /*1460*/  IMAD.X R49, RZ, RZ, R49, P4 ;  /* 0x000000ffff317224 */ /* 0x000fe200020e0631 */
[----:B------:R-:W-:-:S02]  /*1470*/  ISETP.GE.U32.AND.EX P0, PT, R77, RZ, PT, P0 ;  /* 0x000000ff4d00720c */ /* 0x000fc40003f06100 */
[----:B------:R-:W-:Y:S02]  /*1480*/  FSEL R52, R24, R52, !P1 ;  /* 0x0000003418347208 */ /* 0x000fe40004800000 */
[----:B------:R-:W-:Y:S02]  /*1490*/  FSEL R51, R25, R51, !P1 ;  /* 0x0000003319337208 */ /* 0x000fe40004800000 */
[----:B------:R-:W-:Y:S02]  /*14a0*/  FSEL R50, R26, R50, !P1 ;  /* 0x000000321a327208 */ /* 0x000fe40004800000 */
[----:B------:R-:W-:Y:S02]  /*14b0*/  FSEL R71, R27, R71, !P1 ;  /* 0x000000471b477208 */ /* 0x000fe40004800000 */
[----:B------:R-:W-:Y:S02]  /*14c0*/  FSEL R70, R28, R70, !P1 ;  /* 0x000000461c467208 */ /* 0x000fe40004800000 */
[----:B------:R-:W-:-:S02]  /*14d0*/  FSEL R73, R29, R73, !P1 ;  /* 0x000000491d497208 */ /* 0x000fc40004800000 */
        /* <DEDUP_REMOVED lines=18> */
[----:B------:R-:W-:Y:S01]  /*1600*/  IADD3.X R75, RZ, R75, RZ, P2, !PT ;  /* 0x0000004bff4b7210 */ /* 0x000fe200017fe4ff */
[----:B------:R-:W-:Y:S01]  /*1610*/  @P0 CALL.REL.NOINC `(.L_x_1) ;  /* 0x0000001000000944 */ /* 0x000fe20003c00000 */
[----:B------:R-:W-:Y:S05]  /*1620*/  BRA `(.L_x_2) ;  /* 0xffffedc000007947 */ /* 0x000fea000383ffff */
.L_x_1:
[----:B------:R-:W-:Y:S01]  /*1630*/  FADD R5, R68, R67 ;  /* 0x0000004344057221 */ /* 0x000fe20000000000 */
[----:B------:R-:W-:Y:S01]  /*1640*/  FMUL R4, R67, 0.25 ;  /* 0x3e80000043047820 */ /* 0x000fe20000400000 */
[C---:B------:R-:W-:Y:S01]  /*1650*/  FMUL R11, R66.reuse, 0.25 ;  /* 0x3e800000420b7820 */ /* 0x040fe20000400000 */
[----:B------:R-:W-:Y:S01]  /*1660*/  FMUL R8, R65, 0.25 ;  /* 0x3e80000041087820 */ /* 0x000fe20000400000 */
[----:B------:R-:W-:Y:S01]  /*1670*/  FADD R6, R66, R5 ;  /* 0x0000000542067221 */ /* 0x000fe20000000000 */
[C---:B------:R-:W-:Y:S01]  /*1680*/  FSETP.GT.AND P0, PT, |R5|.reuse, 8.50705917302346158658e+37, PT ;  /* 0x7e8000000500780b */ /* 0x040fe20003f04200 */
[----:B------:R-:W-:Y:S01]  /*1690*/  FADD R51, -R52, R51 ;  /* 0x0000003334337221 */ /* 0x000fe20000000100 */
[----:B------:R-:W-:Y:S01]  /*16a0*/  FSETP.GEU.AND P4, PT, |R5|, 1.175494350822287508e-38, PT ;  /* 0x008000000500780b */ /* 0x000fe20003f8e200 */
[----:B------:R-:W-:Y:S01]  /*16b0*/  FADD R13, R65, R6 ;  /* 0x00000006410d7221 */ /* 0x000fe20000000000 */
[----:B------:R-:W-:Y:S01]  /*16c0*/  FSEL R67, R4, R67, P0 ;  /* 0x0000004304437208 */ /* 0x000fe20000000000 */
[----:B------:R-:W-:Y:S01]  /*16d0*/  FMUL R4, R5, 0.25 ;  /* 0x3e80000005047820 */ /* 0x000fe20000400000 */
[C---:B------:R-:W-:Y:S01]  /*16e0*/  FMUL R9, R6.reuse, 0.25 ;  /* 0x3e80000006097820 */ /* 0x040fe20000400000 */
[----:B------:R-:W-:Y:S01]  /*16f0*/  FSETP.GT.AND P2, PT, |R6|, 8.50705917302346158658e+37, PT ;  /* 0x7e8000000600780b */ /* 0x000fe20003f44200 */
[C---:B------:R-:W-:Y:S01]  /*1700*/  FADD R10, R64.reuse, R13 ;  /* 0x0000000d400a7221 */ /* 0x040fe20000000000 */
[----:B------:R-:W-:Y:S01]  /*1710*/  FSETP.GT.AND P3, PT, |R13|, 8.50705917302346158658e+37, PT ;  /* 0x7e8000000d00780b */ /* 0x000fe20003f64200 */
[----:B------:R-:W-:Y:S01]  /*1720*/  FMUL R15, R64, 0.25 ;  /* 0x3e800000400f7820 */ /* 0x000fe20000400000 */
[----:B------:R-:W-:Y:S01]  /*1730*/  FSEL R4, R4, R5, P0 ;  /* 0x0000000504047208 */ /* 0x000fe20000000000 */
[----:B------:R-:W-:Y:S01]  /*1740*/  FADD R17, R63, R10 ;  /* 0x0000000a3f117221 */ /* 0x000fe20000000000 */
[----:B------:R-:W-:Y:S01]  /*1750*/  FSETP.GEU.AND P0, PT, |R6|, 1.175494350822287508e-38, PT ;  /* 0x008000000600780b */ /* 0x000fe20003f0e200 */
[----:B------:R-:W-:Y:S01]  /*1760*/  FMUL R7, R51, R51 ;  /* 0x0000003333077220 */ /* 0x000fe20000400000 */
[----:B------:R-:W-:Y:S01]  /*1770*/  FSEL R66, R11, R66, P2 ;  /* 0x000000420b427208 */ /* 0x000fe20001000000 */
[----:B------:R-:W-:Y:S01]  /*1780*/  @!P4 FMUL R4, R4, 16777216 ;  /* 0x4b8000000404c820 */ /* 0x000fe20000400000 */
[----:B------:R-:W-:Y:S01]  /*1790*/  FSEL R9, R9, R6, P2 ;  /* 0x0000000609097208 */ /* 0x000fe20001000000 */
[----:B------:R-:W-:Y:S01]  /*17a0*/  @!P4 FMUL R67, R67, 16777216 ;  /* 0x4b8000004343c820 */ /* 0x000fe20000400000 */
[C---:B------:R-:W-:Y:S01]  /*17b0*/  FSETP.GEU.AND P2, PT, |R13|.reuse, 1.175494350822287508e-38, PT ;  /* 0x008000000d00780b */ /* 0x040fe20003f4e200 */
[----:B------:R-:W-:Y:S01]  /*17c0*/  FMUL R11, R10, 0.25 ;  /* 0x3e8000000a0b7820 */ /* 0x000fe20000400000 */
[----:B------:R-:W-:Y:S01]  /*17d0*/  FSEL R65, R8, R65, P3 ;  /* 0x0000004108417208 */ /* 0x000fe20001800000 */
[----:B------:R-:W0:Y:S01]  /*17e0*/  MUFU.RCP R4, R4 ;  /* 0x0000000400047308 */ /* 0x000e220000001000 */
[----:B------:R-:W-:Y:S01]  /*17f0*/  FMUL R8, R13, 0.25 ;  /* 0x3e8000000d087820 */ /* 0x000fe20000400000 */
[----:B------:R-:W-:Y:S01]  /*1800*/  FSETP.NEU.AND P5, PT, R5, RZ, PT ;  /* 0x000000ff0500720b */ /* 0x000fe20003fad000 */
[----:B------:R-:W-:Y:S01]  /*1810*/  FMUL R12, R17, 0.25 ;  /* 0x3e800000110c7820 */ /* 0x000fe20000400000 */
[----:B------:R-:W-:Y:S01]  /*1820*/  @!P0 FMUL R9, R9, 16777216 ;  /* 0x4b80000009098820 */ /* 0x000fe20000400000 */
[----:B------:R-:W-:Y:S01]  /*1830*/  FSETP.GT.AND P4, PT, |R10|, 8.50705917302346158658e+37, PT ;  /* 0x7e8000000a00780b */ /* 0x000fe20003f84200 */
[----:B------:R-:W-:Y:S01]  /*1840*/  @!P0 FMUL R66, R66, 16777216 ;  /* 0x4b80000042428820 */ /* 0x000fe20000400000 */
[----:B------:R-:W-:Y:S01]  /*1850*/  FSEL R8, R8, R13, P3 ;  /* 0x0000000d08087208 */ /* 0x000fe20001800000 */
[----:B------:R-:W-:Y:S01]  /*1860*/  FMUL R14, R63, 0.25 ;  /* 0x3e8000003f0e7820 */ /* 0x000fe20000400000 */
[----:B------:R-:W-:Y:S01]  /*1870*/  FSETP.GEU.AND P3, PT, |R10|, 1.175494350822287508e-38, PT ;  /* 0x008000000a00780b */ /* 0x000fe20003f6e200 */
[----:B------:R-:W1:Y:S01]  /*1880*/  MUFU.RCP R9, R9 ;  /* 0x0000000900097308 */ /* 0x000e620000001000 */
[----:B------:R-:W-:Y:S01]  /*1890*/  FSETP.GT.AND P0, PT, |R17|, 8.50705917302346158658e+37, PT ;  /* 0x7e8000001100780b */ /* 0x000fe20003f04200 */
[----:B------:R-:W-:Y:S01]  /*18a0*/  @!P2 FMUL R8, R8, 16777216 ;  /* 0x4b8000000808a820 */ /* 0x000fe20000400000 */
[----:B------:R-:W-:Y:S01]  /*18b0*/  FADD R59, R60, R59 ;  /* 0x0000003b3c3b7221 */ /* 0x000fe20000000000 */
[----:B------:R-:W-:Y:S01]  /*18c0*/  FMUL R7, R68, R7 ;  /* 0x0000000744077220 */ /* 0x000fe20000400000 */
[----:B------:R-:W-:Y:S01]  /*18d0*/  FSEL R64, R15, R64, P4 ;  /* 0x000000400f407208 */ /* 0x000fe20002000000 */
[----:B0-----:R-:W-:Y:S01]  /*18e0*/  FMUL R4, R4, R67 ;  /* 0x0000004304047220 */ /* 0x001fe20000400000 */
[----:B------:R-:W-:Y:S01]  /*18f0*/  FSEL R11, R11, R10, P4 ;  /* 0x0000000a0b0b7208 */ /* 0x000fe20002000000 */
[----:B------:R-:W0:Y:S01]  /*1900*/  MUFU.RCP R8, R8 ;  /* 0x0000000800087308 */ /* 0x000e220000001000 */
[----:B------:R-:W-:Y:S01]  /*1910*/  FSETP.GEU.AND P4, PT, |R17|, 1.175494350822287508e-38, PT ;  /* 0x008000001100780b */ /* 0x000fe20003f8e200 */
[----:B------:R-:W-:Y:S01]  /*1920*/  @!P2 FMUL R65, R65, 16777216 ;  /* 0x4b8000004141a820 */ /* 0x000fe20000400000 */
[----:B------:R-:W-:Y:S01]  /*1930*/  FSEL R4, R4, RZ, P5 ;  /* 0x000000ff04047208 */ /* 0x000fe20002800000 */
[----:B------:R-:W-:Y:S01]  /*1940*/  @!P3 FMUL R11, R11, 16777216 ;  /* 0x4b8000000b0bb820 */ /* 0x000fe20000400000 */
[----:B------:R-:W-:Y:S01]  /*1950*/  FSEL R12, R12, R17, P0 ;  /* 0x000000110c0c7208 */ /* 0x000fe20000000000 */
[----:B------:R-:W-:Y:S01]  /*1960*/  @!P3 FMUL R64, R64, 16777216 ;  /* 0x4b8000004040b820 */ /* 0x000fe20000400000 */
[----:B------:R-:W-:Y:S01]  /*1970*/  FSEL R63, R14, R63, P0 ;  /* 0x0000003f0e3f7208 */ /* 0x000fe20000000000 */
[----:B------:R-:W-:Y:S01]  /*1980*/  FFMA R51, R51, R4, R52 ;  /* 0x0000000433337223 */ /* 0x000fe20000000034 */
[----:B-1----:R-:W-:Y:S01]  /*1990*/  FMUL R9, R9, R66 ;  /* 0x0000004209097220 */ /* 0x002fe20000400000 */
[----:B------:R-:W-:Y:S01]  /*19a0*/  FFMA R7, R4, R7, R59 ;  /* 0x0000000704077223 */ /* 0x000fe2000000003b */
[----:B------:R-:W-:Y:S01]  /*19b0*/  FSETP.NEU.AND P0, PT, R6, RZ, PT ;  /* 0x000000ff0600720b */ /* 0x000fe20003f0d000 */
[----:B------:R-:W-:Y:S01]  /*19c0*/  FADD R50, R50, -R51 ;  /* 0x8000003332327221 */ /* 0x000fe20000000000 */
[----:B------:R-:W-:Y:S01]  /*19d0*/  FADD R14, R62, R17 ;  /* 0x000000113e0e7221 */ /* 0x000fe20000000000 */
[----:B------:R-:W-:Y:S01]  /*19e0*/  FADD R58, R58, R7 ;  /* 0x000000073a3a7221 */ /* 0x000fe20000000000 */
[----:B------:R-:W-:Y:S01]  /*19f0*/  FSEL R9, R9, RZ, P0 ;  /* 0x000000ff09097208 */ /* 0x000fe20000000000 */
[----:B------:R-:W-:Y:S01]  /*1a00*/  FMUL R4, R50, R50 ;  /* 0x0000003232047220 */ /* 0x000fe20000400000 */
[----:B0-----:R-:W-:Y:S01]  /*1a10*/  FMUL R8, R8, R65 ;  /* 0x0000004108087220 */ /* 0x001fe20000400000 */
[----:B------:R-:W-:Y:S01]  /*1a20*/  FSETP.GEU.AND P0, PT, |R14|, 1.175494350822287508e-38, PT ;  /* 0x008000000e00780b */ /* 0x000fe20003f0e200 */
[----:B------:R-:W0:Y:S01]  /*1a30*/  MUFU.RCP R11, R11 ;  /* 0x0000000b000b7308 */ /* 0x000e220000001000 */
[----:B------:R-:W-:Y:S01]  /*1a40*/  FMUL R4, R5, R4 ;  /* 0x0000000405047220 */ /* 0x000fe20000400000 */
[----:B------:R-:W-:Y:S01]  /*1a50*/  FSETP.NEU.AND P3, PT, R13, RZ, PT ;  /* 0x000000ff0d00720b */ /* 0x000fe20003f6d000 */
[----:B------:R-:W-:Y:S01]  /*1a60*/  FFMA R50, R50, R9, R51 ;  /* 0x0000000932327223 */ /* 0x000fe20000000033 */
[----:B------:R-:W-:Y:S01]  /*1a70*/  @!P4 FMUL R12, R12, 16777216 ;  /* 0x4b8000000c0cc820 */ /* 0x000fe20000400000 */
[----:B------:R-:W-:Y:S01]  /*1a80*/  FFMA R4, R9, R4, R58 ;  /* 0x0000000409047223 */ /* 0x000fe2000000003a */
[C---:B------:R-:W-:Y:S01]  /*1a90*/  FMUL R7, R14.reuse, 0.25 ;  /* 0x3e8000000e077820 */ /* 0x040fe20000400000 */
[----:B------:R-:W-:Y:S01]  /*1aa0*/  FADD R9, R61, R14 ;  /* 0x0000000e3d097221 */ /* 0x000fe20000000000 */
[----:B------:R-:W-:Y:S01]  /*1ab0*/  FSETP.GT.AND P2, PT, |R14|, 8.50705917302346158658e+37, PT ;  /* 0x7e8000000e00780b */ /* 0x000fe20003f44200 */
[----:B------:R-:W-:Y:S01]  /*1ac0*/  FMUL R15, R62, 0.25 ;  /* 0x3e8000003e0f7820 */ /* 0x000fe20000400000 */
[----:B------:R-:W-:Y:S01]  /*1ad0*/  FSEL R8, R8, RZ, P3 ;  /* 0x000000ff08087208 */ /* 0x000fe20001800000 */
[--C-:B------:R-:W-:Y:S01]  /*1ae0*/  FADD R71, R71, -R50.reuse ;  /* 0x8000003247477221 */ /* 0x100fe20000000000 */
[----:B------:R-:W-:Y:S01]  /*1af0*/  @!P4 FMUL R63, R63, 16777216 ;  /* 0x4b8000003f3fc820 */ /* 0x000fe20000400000 */
[----:B------:R-:W-:Y:S01]  /*1b00*/  FSEL R7, R7, R14, P2 ;  /* 0x0000000e07077208 */ /* 0x000fe20001000000 */
[----:B------:R-:W1:Y:S01]  /*1b10*/  MUFU.RCP R12, R12 ;  /* 0x0000000c000c7308 */ /* 0x000e620000001000 */
[----:B------:R-:W-:Y:S01]  /*1b20*/  FSETP.GEU.AND P4, PT, |R9|, 1.175494350822287508e-38, PT ;  /* 0x008000000900780b */ /* 0x000fe20003f8e200 */
[----:B------:R-:W-:Y:S01]  /*1b30*/  FFMA R5, R71, R8, R50 ;  /* 0x0000000847057223 */ /* 0x000fe20000000032 */
[----:B------:R-:W-:Y:S01]  /*1b40*/  FADD R57, R57, R4 ;  /* 0x0000000439397221 */ /* 0x000fe20000000000 */
[----:B------:R-:W-:Y:S01]  /*1b50*/  FSEL R62, R15, R62, P2 ;  /* 0x0000003e0f3e7208 */ /* 0x000fe20001000000 */
[----:B------:R-:W-:Y:S01]  /*1b60*/  FMUL R71, R71, R71 ;  /* 0x0000004747477220 */ /* 0x000fe20000400000 */
[C---:B------:R-:W-:Y:S01]  /*1b70*/  FMUL R4, R9.reuse, 0.25 ;  /* 0x3e80000009047820 */ /* 0x040fe20000400000 */
[----:B------:R-:W-:Y:S01]  /*1b80*/  FSETP.GT.AND P2, PT, |R9|, 8.50705917302346158658e+37, PT ;  /* 0x7e8000000900780b */ /* 0x000fe20003f44200 */
[----:B------:R-:W-:Y:S01]  /*1b90*/  @!P0 FMUL R7, R7, 16777216 ;  /* 0x4b80000007078820 */ /* 0x000fe20000400000 */
[----:B------:R-:W-:Y:S01]  /*1ba0*/  FMUL R71, R6, R71 ;  /* 0x0000004706477220 */ /* 0x000fe20000400000 */
[----:B------:R-:W2:Y:S01]  /*1bb0*/  SHFL.BFLY PT, R16, R9, 0x4, 0x1f ;  /* 0x0c801f0009107f89 */ /* 0x000ea200000e0000 */
[----:B------:R-:W-:Y:S01]  /*1bc0*/  FSEL R6, R4, R9, P2 ;  /* 0x0000000904067208 */ /* 0x000fe20001000000 */
[----:B0-----:R-:W-:Y:S01]  /*1bd0*/  FMUL R11, R11, R64 ;  /* 0x000000400b0b7220 */ /* 0x001fe20000400000 */
[----:B------:R-:W-:Y:S01]  /*1be0*/  FSETP.NEU.AND P3, PT, R10, RZ, PT ;  /* 0x000000ff0a00720b */ /* 0x000fe20003f6d000 */
[----:B------:R-:W0:Y:S01]  /*1bf0*/  MUFU.RCP R7, R7 ;  /* 0x0000000700077308 */ /* 0x000e220000001000 */
[----:B------:R-:W-:Y:S01]  /*1c00*/  FADD R70, R70, -R5 ;  /* 0x8000000546467221 */ /* 0x000fe20000000000 */
[----:B------:R-:W-:Y:S01]  /*1c10*/  @!P4 FMUL R6, R6, 16777216 ;  /* 0x4b8000000606c820 */ /* 0x000fe20000400000 */
[----:B------:R-:W-:Y:S01]  /*1c20*/  FSEL R11, R11, RZ, P3 ;  /* 0x000000ff0b0b7208 */ /* 0x000fe20001800000 */
[----:B-1----:R-:W-:Y:S01]  /*1c30*/  FMUL R12, R12, R63 ;  /* 0x0000003f0c0c7220 */ /* 0x002fe20000400000 */
[----:B------:R-:W-:Y:S01]  /*1c40*/  FSETP.NEU.AND P3, PT, R17, RZ, PT ;  /* 0x000000ff1100720b */ /* 0x000fe20003f6d000 */
[----:B------:R-:W-:Y:S01]  /*1c50*/  FFMA R57, R8, R71, R57 ;  /* 0x0000004708397223 */ /* 0x000fe20000000039 */
[----:B------:R-:W-:Y:S01]  /*1c60*/  FMUL R8, R61, 0.25 ;  /* 0x3e8000003d087820 */ /* 0x000fe20000400000 */
[C---:B------:R-:W-:Y:S01]  /*1c70*/  FFMA R4, R70.reuse, R11, R5 ;  /* 0x0000000b46047223 */ /* 0x040fe20000000005 */
[----:B------:R-:W1:Y:S01]  /*1c80*/  MUFU.RCP R6, R6 ;  /* 0x0000000600067308 */ /* 0x000e620000001000 */
[----:B------:R-:W-:Y:S01]  /*1c90*/  FMUL R70, R70, R70 ;  /* 0x0000004646467220 */ /* 0x000fe20000400000 */
[----:B------:R-:W-:Y:S01]  /*1ca0*/  FSEL R12, R12, RZ, P3 ;  /* 0x000000ff0c0c7208 */ /* 0x000fe20001800000 */
[----:B------:R-:W-:Y:S01]  /*1cb0*/  @!P0 FMUL R62, R62, 16777216 ;  /* 0x4b8000003e3e8820 */ /* 0x000fe20000400000 */
[--C-:B------:R-:W-:Y:S01]  /*1cc0*/  FADD R73, R73, -R4.reuse ;  /* 0x8000000449497221 */ /* 0x100fe20000000000 */
[----:B------:R-:W-:Y:S01]  /*1cd0*/  FADD R56, R56, R57 ;  /* 0x0000003938387221 */ /* 0x000fe20000000000 */
[----:B------:R-:W-:Y:S01]  /*1ce0*/  FMUL R70, R13, R70 ;  /* 0x000000460d467220 */ /* 0x000fe20000400000 */
[----:B------:R-:W-:Y:S01]  /*1cf0*/  FSEL R61, R8, R61, P2 ;  /* 0x0000003d083d7208 */ /* 0x000fe20001000000 */
[----:B0-----:R-:W-:Y:S01]  /*1d00*/  FMUL R7, R7, R62 ;  /* 0x0000003e07077220 */ /* 0x001fe20000400000 */
[----:B------:R-:W-:Y:S01]  /*1d10*/  FFMA R5, R73, R12, R4 ;  /* 0x0000000c49057223 */ /* 0x000fe20000000004 */
[----:B------:R-:W-:Y:S01]  /*1d20*/  FFMA R56, R11, R70, R56 ;  /* 0x000000460b387223 */ /* 0x000fe20000000038 */
[----:B------:R-:W-:Y:S01]  /*1d30*/  FMUL R73, R73, R73 ;  /* 0x0000004949497220 */ /* 0x000fe20000400000 */
[----:B------:R-:W-:Y:S01]  /*1d40*/  FSETP.NEU.AND P0, PT, R14, RZ, PT ;  /* 0x000000ff0e00720b */ /* 0x000fe20003f0d000 */
[----:B------:R-:W-:Y:S01]  /*1d50*/  @!P4 FMUL R61, R61, 16777216 ;  /* 0x4b8000003d3dc820 */ /* 0x000fe20000400000 */
[----:B--2---:R-:W-:Y:S01]  /*1d60*/  FADD R8, R9, R16 ;  /* 0x0000001009087221 */ /* 0x004fe20000000000 */
[----:B------:R-:W-:Y:S01]  /*1d70*/  FADD R55, R55, R56 ;  /* 0x0000003837377221 */ /* 0x000fe20000000000 */
[----:B------:R-:W-:Y:S01]  /*1d80*/  FMUL R73, R10, R73 ;  /* 0x000000490a497220 */ /* 0x000fe20000400000 */
[----:B------:R-:W-:Y:S01]  /*1d90*/  FADD R76, R76, -R5 ;  /* 0x800000054c4c7221 */ /* 0x000fe20000000000 */
[----:B------:R-:W-:Y:S01]  /*1da0*/  FSEL R7, R7, RZ, P0 ;  /* 0x000000ff07077208 */ /* 0x000fe20000000000 */
[----:B-1----:R-:W-:Y:S01]  /*1db0*/  FMUL R6, R6, R61 ;  /* 0x0000003d06067220 */ /* 0x002fe20000400000 */
[----:B------:R-:W-:Y:S01]  /*1dc0*/  FFMA R55, R12, R73, R55 ;  /* 0x000000490c377223 */ /* 0x000fe20000000037 */
[C---:B------:R-:W-:Y:S01]  /*1dd0*/  FMUL R4, R76.reuse, R76 ;  /* 0x0000004c4c047220 */ /* 0x040fe20000400000 */
[----:B------:R-:W-:Y:S01]  /*1de0*/  FSETP.NEU.AND P2, PT, R9, RZ, PT ;  /* 0x000000ff0900720b */ /* 0x000fe20003f4d000 */
[----:B------:R-:W-:Y:S01]  /*1df0*/  FFMA R5, R76, R7, R5 ;  /* 0x000000074c057223 */ /* 0x000fe20000000005 */
[C---:B------:R-:W-:Y:S01]  /*1e00*/  FSETP.GEU.AND P3, PT, |R8|.reuse, 1.175494350822287508e-38, PT ;  /* 0x008000000800780b */ /* 0x040fe20003f6e200 */
[----:B------:R-:W-:Y:S01]  /*1e10*/  FMUL R11, R8, 0.25 ;  /* 0x3e800000080b7820 */ /* 0x000fe20000400000 */
[----:B------:R-:W-:Y:S01]  /*1e20*/  FADD R54, R54, R55 ;  /* 0x0000003736367221 */ /* 0x000fe20000000000 */
[----:B------:R-:W-:Y:S01]  /*1e30*/  FMUL R4, R17, R4 ;  /* 0x0000000411047220 */ /* 0x000fe20000400000 */
[----:B------:R-:W-:Y:S01]  /*1e40*/  FSETP.GT.AND P0, PT, |R8|, 8.50705917302346158658e+37, PT ;  /* 0x7e8000000800780b */ /* 0x000fe20003f04200 */
[--C-:B------:R-:W-:Y:S01]  /*1e50*/  FADD R74, R74, -R5.reuse ;  /* 0x800000054a4a7221 */ /* 0x100fe20000000000 */
[----:B------:R-:W-:Y:S01]  /*1e60*/  FSEL R6, R6, RZ, P2 ;  /* 0x000000ff06067208 */ /* 0x000fe20001000000 */
[----:B------:R-:W0:Y:S01]  /*1e70*/  SHFL.BFLY PT, R13, R8, 0x2, 0x1f ;  /* 0x0c401f00080d7f89 */ /* 0x000e2200000e0000 */
[----:B------:R-:W-:Y:S01]  /*1e80*/  FFMA R4, R7, R4, R54 ;  /* 0x0000000407047223 */ /* 0x000fe20000000036 */
[----:B------:R-:W-:Y:S01]  /*1e90*/  FSEL R11, R11, R8, P0 ;  /* 0x000000080b0b7208 */ /* 0x000fe20000000000 */
[C---:B------:R-:W-:Y:S01]  /*1ea0*/  FMUL R7, R74.reuse, R74 ;  /* 0x0000004a4a077220 */ /* 0x040fe20000400000 */
[----:B------:R-:W-:Y:S01]  /*1eb0*/  FFMA R5, R74, R6, R5 ;  /* 0x000000064a057223 */ /* 0x000fe20000000005 */
[----:B------:R-:W-:Y:S01]  /*1ec0*/  FADD R53, R53, R4 ;  /* 0x0000000435357221 */ /* 0x000fe20000000000 */
[----:B------:R-:W-:Y:S01]  /*1ed0*/  FSETP.NEU.AND P2, PT, R8, RZ, PT ;  /* 0x000000ff0800720b */ /* 0x000fe20003f4d000 */
[----:B------:R-:W-:Y:S01]  /*1ee0*/  @!P3 FMUL R11, R11, 16777216 ;  /* 0x4b8000000b0bb820 */ /* 0x000fe20000400000 */
[----:B------:R-:W-:Y:S01]  /*1ef0*/  FMUL R7, R14, R7 ;  /* 0x000000070e077220 */ /* 0x000fe20000400000 */
[----:B------:R-:W1:Y:S01]  /*1f00*/  SHFL.BFLY PT, R4, R5, 0x4, 0x1f ;  /* 0x0c801f0005047f89 */ /* 0x000e6200000e0000 */
[----:B------:R-:W-:Y:S01]  /*1f10*/  @P0 FMUL R16, R16, 0.25 ;  /* 0x3e80000010100820 */ /* 0x000fe20000400000 */
[----:B------:R-:W-:Y:S01]  /*1f20*/  LOP3.LUT R45, R45, 0x3f, R44, 0xf8, !PT ;  /* 0x0000003f2d2d7812 */ /* 0x000fe200078ef82c */
[----:B------:R-:W-:Y:S01]  /*1f30*/  FFMA R7, R6, R7, R53 ;  /* 0x0000000706077223 */ /* 0x000fe20000000035 */
[----:B------:R-:W2:Y:S01]  /*1f40*/  MUFU.RCP R11, R11 ;  /* 0x0000000b000b7308 */ /* 0x000ea20000001000 */
[----:B------:R-:W-:Y:S01]  /*1f50*/  @!P3 FMUL R16, R16, 16777216 ;  /* 0x4b8000001010b820 */ /* 0x000fe20000400000 */
[----:B------:R-:W-:Y:S01]  /*1f60*/  LOP3.LUT R35, R44, 0x3f, RZ, 0xc0, !PT ;  /* 0x0000003f2c237812 */ /* 0x000fe200078ec0ff */
[----:B------:R-:W-:Y:S01]  /*1f70*/  IMAD.MOV.U32 R38, RZ, RZ, -0x800000 ;  /* 0xff800000ff267424 */ /* 0x000fe200078e00ff */
[----:B------:R-:W3:Y:S01]  /*1f80*/  SHFL.BFLY PT, R6, R7, 0x4, 0x1f ;  /* 0x0c801f0007067f89 */ /* 0x000ee200000e0000 */
[----:B------:R-:W-:Y:S01]  /*1f90*/  MOV R39, 0xffffffc0 ;  /* 0xffffffc000277802 */ /* 0x000fe20000000f00 */
[----:B------:R-:W-:Y:S01]  /*1fa0*/  IMAD.MOV.U32 R66, RZ, RZ, -0x1 ;  /* 0xffffffffff427424 */ /* 0x000fe200078e00ff */
[----:B------:R-:W-:Y:S01]  /*1fb0*/  MOV R54, 0xff800000 ;  /* 0xff80000000367802 */ /* 0x000fe20000000f00 */
[----:B------:R-:W-:-:S02]  /*1fc0*/  IMAD.MOV.U32 R48, RZ, RZ, 0x7f800000 ;  /* 0x7f800000ff307424 */ /* 0x000fc400078e00ff */
[----:B------:R-:W-:Y:S01]  /*1fd0*/  IMAD.MOV.U32 R41, RZ, RZ, 0x7f800000 ;  /* 0x7f800000ff297424 */ /* 0x000fe200078e00ff */
[----:B0-----:R-:W-:Y:S01]  /*1fe0*/  FADD R12, R8, R13 ;  /* 0x0000000d080c7221 */ /* 0x001fe20000000000 */
[----:B------:R-:W-:Y:S02]  /*1ff0*/  IMAD.MOV.U32 R40, RZ, RZ, 0x7f800000 ;  /* 0x7f800000ff287424 */ /* 0x000fe400078e00ff */
[----:B------:R-:W-:Y:S01]  /*2000*/  IMAD.MOV.U32 R47, RZ, RZ, -0x800000 ;  /* 0xff800000ff2f7424 */ /* 0x000fe200078e00ff */
[C---:B------:R-:W-:Y:S01]  /*2010*/  FMUL R15, R12.reuse, 0.25 ;  /* 0x3e8000000c0f7820 */ /* 0x040fe20000400000 */
[----:B--2---:R-:W-:Y:S01]  /*2020*/  FMUL R16, R11, R16 ;  /* 0x000000100b107220 */ /* 0x004fe20000400000 */
[C---:B------:R-:W-:Y:S01]  /*2030*/  FSETP.GEU.AND P3, PT, |R12|.reuse, 1.175494350822287508e-38, PT ;  /* 0x008000000c00780b */ /* 0x040fe20003f6e200 */
[----:B------:R-:W0:Y:S01]  /*2040*/  SHFL.BFLY PT, R11, R12, 0x1, 0x1f ;  /* 0x0c201f000c0b7f89 */ /* 0x000e2200000e0000 */
[----:B------:R-:W-:Y:S01]  /*2050*/  FSETP.GT.AND P0, PT, |R12|, 8.50705917302346158658e+37, PT ;  /* 0x7e8000000c00780b */ /* 0x000fe20003f04200 */
[----:B-1----:R-:W-:Y:S01]  /*2060*/  FADD R4, -R5, R4 ;  /* 0x0000000405047221 */ /* 0x002fe20000000100 */
[----:B------:R-:W-:Y:S01]  /*2070*/  FSEL R16, R16, RZ, P2 ;  /* 0x000000ff10107208 */ /* 0x000fe20001000000 */
[----:B------:R-:W-:Y:S01]  /*2080*/  IMAD.MOV.U32 R46, RZ, RZ, -0x800000 ;  /* 0xff800000ff2e7424 */ /* 0x000fe200078e00ff */
[----:B------:R-:W-:Y:S01]  /*2090*/  FSEL R15, R15, R12, P0 ;  /* 0x0000000c0f0f7208 */ /* 0x000fe20000000000 */
[----:B------:R-:W-:Y:S01]  /*20a0*/  FMUL R10, R4, R4 ;  /* 0x00000004040a7220 */ /* 0x000fe20000400000 */
[----:B------:R-:W-:Y:S01]  /*20b0*/  FSETP.NEU.AND P2, PT, R12, RZ, PT ;  /* 0x000000ff0c00720b */ /* 0x000fe20003f4d000 */
[----:B------:R-:W-:Y:S01]  /*20c0*/  FFMA R4, R4, R16, R5 ;  /* 0x0000001004047223 */ /* 0x000fe20000000005 */
[----:B------:R-:W-:Y:S01]  /*20d0*/  IMAD.MOV.U32 R49, RZ, RZ, -0x800000 ;  /* 0xff800000ff317424 */ /* 0x000fe200078e00ff */
[----:B------:R-:W-:Y:S01]  /*20e0*/  FMUL R10, R9, R10 ;  /* 0x0000000a090a7220 */ /* 0x000fe20000400000 */
[----:B---3--:R-:W-:Y:S01]  /*20f0*/  FADD R7, R7, R6 ;  /* 0x0000000607077221 */ /* 0x008fe20000000000 */
[----:B------:R-:W-:Y:S01]  /*2100*/  @!P3 FMUL R15, R15, 16777216 ;  /* 0x4b8000000f0fb820 */ /* 0x000fe20000400000 */
[----:B------:R-:W1:Y:S01]  /*2110*/  SHFL.BFLY PT, R5, R4, 0x2, 0x1f ;  /* 0x0c401f0004057f89 */ /* 0x000e6200000e0000 */
[----:B------:R-:W-:Y:S01]  /*2120*/  @P0 FMUL R13, R13, 0.25 ;  /* 0x3e8000000d0d0820 */ /* 0x000fe20000400000 */
[----:B------:R-:W-:Y:S01]  /*2130*/  FFMA R7, R16, R10, R7 ;  /* 0x0000000a10077223 */ /* 0x000fe20000000007 */
[----:B------:R-:W-:Y:S01]  /*2140*/  IMAD.MOV.U32 R51, RZ, RZ, -0x800000 ;  /* 0xff800000ff337424 */ /* 0x000fe200078e00ff */
[----:B------:R-:W2:Y:S01]  /*2150*/  MUFU.RCP R10, R15 ;  /* 0x0000000f000a7308 */ /* 0x000ea20000001000 */
[----:B------:R-:W-:Y:S01]  /*2160*/  @!P3 FMUL R13, R13, 16777216 ;  /* 0x4b8000000d0db820 */ /* 0x000fe20000400000 */
[----:B------:R-:W-:Y:S01]  /*2170*/  IMAD.MOV.U32 R56, RZ, RZ, -0x800000 ;  /* 0xff800000ff387424 */ /* 0x000fe200078e00ff */
[----:B------:R-:W3:Y:S01]  /*2180*/  SHFL.BFLY PT, R6, R7, 0x2, 0x1f ;  /* 0x0c401f0007067f89 */ /* 0x000ee200000e0000 */
[----:B------:R-:W-:-:S02]  /*2190*/  IMAD.MOV.U32 R52, RZ, RZ, -0x800000 ;  /* 0xff800000ff347424 */ /* 0x000fc400078e00ff */
[----:B------:R-:W-:Y:S01]  /*21a0*/  IMAD.MOV.U32 R55, RZ, RZ, 0x7f800000 ;  /* 0x7f800000ff377424 */ /* 0x000fe200078e00ff */
[----:B0-----:R-:W-:Y:S01]  /*21b0*/  FADD R14, R12, R11 ;  /* 0x0000000b0c0e7221 */ /* 0x001fe20000000000 */
[----:B------:R-:W-:Y:S02]  /*21c0*/  IMAD.MOV.U32 R57, RZ, RZ, 0x7f800000 ;  /* 0x7f800000ff397424 */ /* 0x000fe400078e00ff */
[----:B------:R-:W-:Y:S02]  /*21d0*/  IMAD.MOV.U32 R53, RZ, RZ, 0x7f800000 ;  /* 0x7f800000ff357424 */ /* 0x000fe400078e00ff */
[C---:B------:R-:W-:Y:S01]  /*21e0*/  FSETP.GT.AND P0, PT, |R14|.reuse, 8.50705917302346158658e+37, PT ;  /* 0x7e8000000e00780b */ /* 0x040fe20003f04200 */
[----:B------:R-:W-:Y:S01]  /*21f0*/  IMAD.MOV.U32 R58, RZ, RZ, 0x7f800000 ;  /* 0x7f800000ff3a7424 */ /* 0x000fe200078e00ff */
[----:B------:R-:W-:Y:S01]  /*2200*/  FSETP.GEU.AND P3, PT, |R14|, 1.175494350822287508e-38, PT ;  /* 0x008000000e00780b */ /* 0x000fe20003f6e200 */
[----:B--2---:R-:W-:Y:S01]  /*2210*/  FMUL R10, R10, R13 ;  /* 0x0000000d0a0a7220 */ /* 0x004fe20000400000 */
[----:B-1----:R-:W-:-:S04]  /*2220*/  FADD R5, -R4, R5 ;  /* 0x0000000504057221 */ /* 0x002fc80000000100 */
[----:B------:R-:W-:Y:S02]  /*2230*/  FSEL R10, R10, RZ, P2 ;  /* 0x000000ff0a0a7208 */ /* 0x000fe40001000000 */
[C---:B------:R-:W-:Y:S01]  /*2240*/  FSETP.NEU.AND P2, PT, R14.reuse, RZ, PT ;  /* 0x000000ff0e00720b */ /* 0x040fe20003f4d000 */
[C---:B------:R-:W-:Y:S02]  /*2250*/  FMUL R9, R5.reuse, R5 ;  /* 0x0000000505097220 */ /* 0x040fe40000400000 */
[----:B------:R-:W-:Y:S01]  /*2260*/  @P0 FMUL R14, R14, 0.25 ;  /* 0x3e8000000e0e0820 */ /* 0x000fe20000400000 */
[----:B------:R-:W-:Y:S01]  /*2270*/  FFMA R4, R5, R10, R4 ;  /* 0x0000000a05047223 */ /* 0x000fe20000000004 */
[----:B---3--:R-:W-:Y:S01]  /*2280*/  FADD R7, R7, R6 ;  /* 0x0000000607077221 */ /* 0x008fe20000000000 */
[----:B------:R-:W-:Y:S01]  /*2290*/  FMUL R9, R8, R9 ;  /* 0x0000000908097220 */ /* 0x000fe20000400000 */
[----:B------:R-:W-:Y:S01]  /*22a0*/  @!P3 FMUL R14, R14, 16777216 ;  /* 0x4b8000000e0eb820 */ /* 0x000fe20000400000 */
[----:B------:R-:W-:Y:S01]  /*22b0*/  @P0 FMUL R11, R11, 0.25 ;  /* 0x3e8000000b0b0820 */ /* 0x000fe20000400000 */
[----:B------:R-:W0:Y:S01]  /*22c0*/  SHFL.BFLY PT, R5, R4, 0x1, 0x1f ;  /* 0x0c201f0004057f89 */ /* 0x000e2200000e0000 */
[----:B------:R-:W-:Y:S01]  /*22d0*/  FFMA R7, R10, R9, R7 ;  /* 0x000000090a077223 */ /* 0x000fe20000000007 */
[----:B------:R-:W-:Y:S01]  /*22e0*/  IADD3 R32, P0, R2, 0x9000, RZ ;  /* 0x0000900002207810 */ /* 0x000fe20007f1e0ff */
[----:B------:R-:W-:Y:S01]  /*22f0*/  @!P3 FMUL R11, R11, 16777216 ;  /* 0x4b8000000b0bb820 */ /* 0x000fe20000400000 */
[----:B------:R-:W1:Y:S02]  /*2300*/  MUFU.RCP R14, R14 ;  /* 0x0000000e000e7308 */ /* 0x000e640000001000 */
[----:B------:R-:W2:Y:S01]  /*2310*/  SHFL.BFLY PT, R6, R7, 0x1, 0x1f ;  /* 0x0c201f0007067f89 */ /* 0x000ea200000e0000 */
[----:B------:R-:W-:Y:S01]  /*2320*/  IMAD.X R33, RZ, RZ, R3, P0 ;  /* 0x000000ffff217224 */ /* 0x000fe200000e0603 */
[----:B-1----:R-:W-:Y:S01]  /*2330*/  FMUL R11, R14, R11 ;  /* 0x0000000b0e0b7220 */ /* 0x002fe20000400000 */
[----:B0-----:R-:W-:-:S04]  /*2340*/  FADD R5, -R4, R5 ;  /* 0x0000000504057221 */ /* 0x001fc80000000100 */
[----:B------:R-:W-:Y:S02]  /*2350*/  FSEL R11, R11, RZ, P2 ;  /* 0x000000ff0b0b7208 */ /* 0x000fe40001000000 */
[----:B------:R-:W-:Y:S01]  /*2360*/  IADD3 R8, P2, R36, 0x4800, RZ ;  /* 0x0000480024087810 */ /* 0x000fe20007f5e0ff */
[----:B------:R-:W-:Y:S01]  /*2370*/  FMUL R9, R5, R5 ;  /* 0x0000000505097220 */ /* 0x000fe20000400000 */
[----:B--2---:R-:W-:Y:S01]  /*2380*/  FADD R6, R7, R6 ;  /* 0x0000000607067221 */ /* 0x004fe20000000000 */
[----:B------:R-:W-:Y:S02]  /*2390*/  IMAD.MOV.U32 R7, RZ, RZ, 0x39aaaaab ;  /* 0x39aaaaabff077424 */ /* 0x000fe400078e00ff */
[----:B------:R-:W-:Y:S01]  /*23a0*/  FMUL R9, R12, R9 ;  /* 0x000000090c097220 */ /* 0x000fe20000400000 */
[----:B------:R-:W-:-:S03]  /*23b0*/  FFMA R34, R5, R11, R4 ;  /* 0x0000000b05227223 */ /* 0x000fc60000000004 */
[----:B------:R-:W-:Y:S01]  /*23c0*/  FFMA R6, R11, R9, R6 ;  /* 0x000000090b067223 */ /* 0x000fe20000000006 */
[----:B------:R-:W-:Y:S02]  /*23d0*/  IMAD.X R9, RZ, RZ, R37, P2 ;  /* 0x000000ffff097224 */ /* 0x000fe400010e0625 */
[----:B------:R-:W-:Y:S01]  /*23e0*/  IMAD.MOV.U32 R37, RZ, RZ, 0x7f800000 ;  /* 0x7f800000ff257424 */ /* 0x000fe200078e00ff */
[----:B------:R-:W-:-:S04]  /*23f0*/  FFMA R6, R6, R7, 9.9999999747524270788e-07 ;  /* 0x358637bd06067423 */ /* 0x000fc80000000007 */
[----:B------:R0:W1:Y:S03]  /*2400*/  MUFU.RSQ R50, R6 ;  /* 0x0000000600327308 */ /* 0x0000660000001400 */
.L_x_3:
[----:B------:R-:W-:Y:S01]  /*2410*/  IADD3 R59, R0, 0x40, R39 ;  /* 0x00000040003b7810 */ /* 0x000fe20007ffe027 */
[----:B------:R-:W-:Y:S01]  /*2420*/  CS2R R4, SRZ ;  /* 0x0000000000047805 */ /* 0x000fe2000001ff00 */
[----:B------:R-:W-:Y:S01]  /*2430*/  MOV R36, 0x2 ;  /* 0x0000000200247802 */ /* 0x000fe20000000f00 */
[----:B0-----:R-:W-:-:S04]  /*2440*/  CS2R R6, SRZ ;  /* 0x0000000000067805 */ /* 0x001fc8000001ff00 */
[----:B------:R-:W-:-:S05]  /*2450*/  IMAD.WIDE R2, R59, R36, c[0x0][0x1a0] ;  /* 0x000068003b027625 */ /* 0x000fca00078e0224 */
[----:B------:R0:W2:Y:S01]  /*2460*/  @!P1 LDG.E.EF.128 R4, [R2.64] ;  /* 0x0000000402049981 */ /* 0x0000a2000c0e1d00 */
[----:B------:R-:W-:Y:S02]  /*2470*/  IMAD.MOV.U32 R62, RZ, RZ, R32 ;  /* 0x000000ffff3e7224 */ /* 0x000fe400078e0020 */
[----:B------:R-:W-:-:S05]  /*2480*/  IMAD.MOV.U32 R63, RZ, RZ, R33 ;  /* 0x000000ffff3f7224 */ /* 0x000fca00078e0021 */
[----:B------:R3:W4:Y:S01]  /*2490*/  LDG.E.EL.128 R12, [R62.64+0x3000] ;  /* 0x003000043e0c7981 */ /* 0x000722000c2e1d00 */
[----:B0-----:R-:W-:Y:S02]  /*24a0*/  IMAD.MOV.U32 R2, RZ, RZ, R8 ;  /* 0x000000ffff027224 */ /* 0x001fe400078e0008 */
[----:B------:R-:W-:Y:S01]  /*24b0*/  IMAD.MOV.U32 R3, RZ, RZ, R9 ;  /* 0x000000ffff037224 */ /* 0x000fe200078e0009 */
[----:B------:R3:W5:Y:S04]  /*24c0*/  LDG.E.EL.128 R20, [R62.64] ;  /* 0x000000043e147981 */ /* 0x000768000c2e1d00 */
[----:B------:R-:W3:Y:S04]  /*24d0*/  LDG.E.EL.128 R8, [R2.64+0x1800] ;  /* 0x0018000402087981 */ /* 0x000ee8000c2e1d00 */
[----:B------:R-:W4:Y:S01]  /*24e0*/  LDG.E.EL.128 R16, [R2.64] ;  /* 0x0000000402107981 */ /* 0x000f22000c2e1d00 */
[----:B------:R-:W-:Y:S01]  /*24f0*/  IADD3 R39, P0, R39, 0x40, RZ ;  /* 0x0000004027277810 */ /* 0x000fe20007f1e0ff */
[----:B------:R-:W-:-:S02]  /*2500*/  IMAD.MOV.U32 R25, RZ, RZ, 0x4 ;  /* 0x00000004ff197424 */ /* 0x000fc400078e00ff */
[----:B------:R0:W4:Y:S01]  /*2510*/  LDG.E.EL.128 R28, [R62.64+0x10] ;  /* 0x000010043e1c7981 */ /* 0x000122000c2e1d00 */
[----:B------:R-:W-:-:S05]  /*2520*/  LOP3.LUT R24, R39, 0x3004, R42, 0xfe, !PT ;  /* 0x0000300427187812 */ /* 0x000fca00078efe2a */
[----:B------:R-:W-:-:S06]  /*2530*/  IMAD.WIDE.U32 R24, R24, R25, c[0x0][0x168] ;  /* 0x00005a0018187625 */ /* 0x000fcc00078e0019 */
[----:B------:R-:W5:Y:S01]  /*2540*/  LDG.E.EL.128 R24, [R24.64] ;  /* 0x0000000418187981 */ /* 0x000f62000c2e1d00 */
[----:B------:R-:W-:-:S05]  /*2550*/  IADD3 R32, P2, R62, 0x100, RZ ;  /* 0x000001003e207810 */ /* 0x000fca0007f5e0ff */
[----:B------:R-:W-:Y:S01]  /*2560*/  IMAD.X R33, RZ, RZ, R63, P2 ;  /* 0x000000ffff217224 */ /* 0x000fe200010e063f */
[----:B------:R-:W-:Y:S01]  /*2570*/  FSETP.NAN.AND P2, PT, R41, R41, PT ;  /* 0x000000292900720b */ /* 0x000fe20003f48000 */
[----:B------:R-:W-:Y:S01]  /*2580*/  IMAD.X R66, RZ, RZ, R66, P0 ;  /* 0x000000ffff427224 */ /* 0x000fe200000e0642 */
[C---:B--2---:R-:W-:Y:S01]  /*2590*/  PRMT R68, R5.reuse, 0x7632, R68 ;  /* 0x0000763205447816 */ /* 0x044fe20000000044 */
[----:B------:R-:W-:Y:S02]  /*25a0*/  IMAD.U32 R69, R5, 0x10000, RZ ;  /* 0x0001000005457824 */ /* 0x000fe400078e00ff */
[----:B------:R-:W-:-:S04]  /*25b0*/  IMAD.U32 R65, R4, 0x10000, RZ ;  /* 0x0001000004417824 */ /* 0x000fc800078e00ff */
[----:B------:R-:W-:Y:S01]  /*25c0*/  FADD R65, -R34, R65 ;  /* 0x0000004122417221 */ /* 0x000fe20000000100 */
[C---:B---3--:R-:W-:Y:S02]  /*25d0*/  PRMT R5, R8.reuse, 0x7632, R5 ;  /* 0x0000763208057816 */ /* 0x048fe40000000005 */
[C---:B------:R-:W-:Y:S01]  /*25e0*/  PRMT R67, R9.reuse, 0x7632, R67 ;  /* 0x0000763209437816 */ /* 0x040fe20000000043 */
[----:B------:R-:W-:Y:S02]  /*25f0*/  IMAD.U32 R9, R9, 0x10000, RZ ;  /* 0x0001000009097824 */ /* 0x000fe400078e00ff */
[----:B0-----:R-:W-:Y:S02]  /*2600*/  IMAD.U32 R63, R8, 0x10000, RZ ;  /* 0x00010000083f7824 */ /* 0x001fe400078e00ff */
[----:B------:R-:W-:Y:S01]  /*2610*/  IMAD.U32 R8, R5, 0x10000, RZ ;  /* 0x0001000005087824 */ /* 0x000fe200078e00ff */
[----:B----4-:R-:W-:Y:S01]  /*2620*/  PRMT R5, R16, 0x7632, R5 ;  /* 0x0000763210057816 */ /* 0x010fe20000000005 */
[----:B------:R-:W-:Y:S01]  /*2630*/  IMAD.U32 R70, R67, 0x10000, RZ ;  /* 0x0001000043467824 */ /* 0x000fe200078e00ff */
[----:B------:R-:W-:Y:S01]  /*2640*/  FADD R71, R14, R9 ;  /* 0x000000090e477221 */ /* 0x000fe20000000000 */
[----:B------:R-:W-:Y:S01]  /*2650*/  PRMT R64, R10, 0x7632, R64 ;  /* 0x000076320a407816 */ /* 0x000fe20000000040 */
[----:B------:R-:W-:Y:S01]  /*2660*/  FADD R12, R12, R63 ;  /* 0x0000003f0c0c7221 */ /* 0x000fe20000000000 */
[----:B------:R-:W-:Y:S01]  /*2670*/  SHF.L.U32 R67, R10, 0x10, RZ ;  /* 0x000000100a437819 */ /* 0x000fe200000006ff */
[----:B------:R-:W-:Y:S01]  /*2680*/  IMAD.U32 R9, R16, 0x10000, RZ ;  /* 0x0001000010097824 */ /* 0x000fe200078e00ff */
[----:B------:R-:W-:Y:S01]  /*2690*/  PRMT R10, R17, 0x7632, R10 ;  /* 0x00007632110a7816 */ /* 0x000fe2000000000a */
[----:B------:R-:W-:Y:S01]  /*26a0*/  FADD R13, R13, R8 ;  /* 0x000000080d0d7221 */ /* 0x000fe20000000000 */
[----:B------:R-:W-:Y:S01]  /*26b0*/  IMAD.U32 R8, R5, 0x10000, RZ ;  /* 0x0001000005087824 */ /* 0x000fe200078e00ff */
[----:B------:R-:W-:Y:S01]  /*26c0*/  PRMT R60, R4, 0x7632, R60 ;  /* 0x00007632043c7816 */ /* 0x000fe2000000003c */
[----:B------:R-:W-:Y:S01]  /*26d0*/  IMAD.U32 R17, R17, 0x10000, RZ ;  /* 0x0001000011117824 */ /* 0x000fe200078e00ff */
[----:B-----5:R-:W-:Y:S01]  /*26e0*/  FADD R20, R20, R9 ;  /* 0x0000000914147221 */ /* 0x020fe20000000000 */
[----:B------:R-:W-:Y:S01]  /*26f0*/  FADD R69, -R34, R69 ;  /* 0x0000004522457221 */ /* 0x000fe20000000100 */
[----:B------:R-:W-:Y:S01]  /*2700*/  FADD R12, R12, 1 ;  /* 0x3f8000000c0c7421 */ /* 0x000fe20000000000 */
[----:B-1----:R-:W-:Y:S01]  /*2710*/  FMUL R65, R50, R65 ;  /* 0x0000004132417220 */ /* 0x002fe20000400000 */
[----:B------:R-:W-:Y:S01]  /*2720*/  IMAD.U32 R14, R10, 0x10000, RZ ;  /* 0x000100000a0e7824 */ /* 0x000fe200078e00ff */
[----:B------:R-:W-:Y:S01]  /*2730*/  FADD R10, R21, R8 ;  /* 0x00000008150a7221 */ /* 0x000fe20000000000 */
[----:B------:R-:W-:Y:S01]  /*2740*/  SHF.L.U32 R9, R68, 0x10, RZ ;  /* 0x0000001044097819 */ /* 0x000fe200000006ff */
[----:B------:R-:W-:Y:S01]  /*2750*/  FADD R22, R22, R17 ;  /* 0x0000001116167221 */ /* 0x000fe20000000000 */
[----:B------:R-:W-:Y:S01]  /*2760*/  FADD R8, R71, 1 ;  /* 0x3f80000047087421 */ /* 0x000fe20000000000 */
[----:B------:R-:W-:Y:S01]  /*2770*/  FMUL R69, R50, R69 ;  /* 0x0000004532457220 */ /* 0x000fe20000400000 */
[----:B------:R-:W-:Y:S01]  /*2780*/  FFMA R12, R65, R12, R20 ;  /* 0x0000000c410c7223 */ /* 0x000fe20000000014 */
[----:B------:R-:W-:Y:S01]  /*2790*/  IMAD.U32 R5, R60, 0x10000, RZ ;  /* 0x000100003c057824 */ /* 0x000fe200078e00ff */
[----:B------:R-:W-:Y:S01]  /*27a0*/  FADD R70, R15, R70 ;  /* 0x000000460f467221 */ /* 0x000fe20000000000 */
[----:B------:R-:W-:Y:S01]  /*27b0*/  FFMA R69, R69, R8, R22 ;  /* 0x0000000845457223 */ /* 0x000fe20000000016 */
[C---:B------:R-:W-:Y:S01]  /*27c0*/  FADD R9, -R34.reuse, R9 ;  /* 0x0000000922097221 */ /* 0x040fe20000000100 */
[----:B------:R-:W-:Y:S01]  /*27d0*/  FADD R5, -R34, R5 ;  /* 0x0000000522057221 */ /* 0x000fe20000000100 */
[-C--:B------:R-:W-:Y:S01]  /*27e0*/  FSETP.GEU.AND P3, PT, R41, R12.reuse, PT ;  /* 0x0000000c2900720b */ /* 0x080fe20003f6e000 */
[C---:B------:R-:W-:Y:S01]  /*27f0*/  IMAD.U32 R63, R18.reuse, 0x10000, RZ ;  /* 0x00010000123f7824 */ /* 0x040fe200078e00ff */
[----:B------:R-:W-:Y:S01]  /*2800*/  PRMT R15, R18, 0x7632, R15 ;  /* 0x00007632120f7816 */ /* 0x000fe2000000000f */
[----:B------:R-:W-:Y:S01]  /*2810*/  FADD R8, R13, 1 ;  /* 0x3f8000000d087421 */ /* 0x000fe20000000000 */
[----:B------:R-:W-:Y:S01]  /*2820*/  FADD R18, R23, R14 ;  /* 0x0000000e17127221 */ /* 0x000fe20000000000 */
[----:B------:R-:W-:Y:S01]  /*2830*/  FADD R70, R70, 1 ;  /* 0x3f80000046467421 */ /* 0x000fe20000000000 */
[C---:B------:R-:W-:Y:S01]  /*2840*/  FMUL R13, R50.reuse, R9 ;  /* 0x00000009320d7220 */ /* 0x040fe20000400000 */
[----:B------:R-:W-:Y:S01]  /*2850*/  FMUL R5, R50, R5 ;  /* 0x0000000532057220 */ /* 0x000fe20000400000 */
[----:B------:R-:W-:-:S02]  /*2860*/  FSEL R14, R41, R12, !P3 ;  /* 0x0000000c290e7208 */ /* 0x000fc40005800000 */
[-C--:B------:R-:W-:Y:S02]  /*2870*/  FSETP.GT.AND P5, PT, R46, R69.reuse, PT ;  /* 0x000000452e00720b */ /* 0x080fe40003fa4000 */
[----:B------:R-:W-:Y:S01]  /*2880*/  FSETP.GT.AND P3, PT, R38, R12, PT ;  /* 0x0000000c2600720b */ /* 0x000fe20003f64000 */
[----:B------:R-:W-:Y:S01]  /*2890*/  FFMA R18, R13, R70, R18 ;  /* 0x000000460d127223 */ /* 0x000fe20000000012 */
[C---:B------:R-:W-:Y:S01]  /*28a0*/  PRMT R4, R6.reuse, 0x7632, R4 ;  /* 0x0000763206047816 */ /* 0x040fe20000000004 */
[----:B------:R-:W-:Y:S01]  /*28b0*/  FFMA R9, R5, R8, R10 ;  /* 0x0000000805097223 */ /* 0x000fe2000000000a */
[----:B------:R-:W-:Y:S02]  /*28c0*/  SHF.L.U32 R61, R6, 0x10, RZ ;  /* 0x00000010063d7819 */ /* 0x000fe400000006ff */
[----:B------:R-:W-:Y:S02]  /*28d0*/  FSEL R13, R46, R69, P5 ;  /* 0x000000452e0d7208 */ /* 0x000fe40002800000 */
[----:B------:R-:W-:-:S02]  /*28e0*/  PRMT R6, R7, 0x7632, R6 ;  /* 0x0000763207067816 */ /* 0x000fc40000000006 */
[C---:B------:R-:W-:Y:S02]  /*28f0*/  PRMT R62, R11.reuse, 0x7632, R62 ;  /* 0x000076320b3e7816 */ /* 0x040fe4000000003e */
[C---:B------:R-:W-:Y:S02]  /*2900*/  FSETP.NAN.AND P5, PT, R38.reuse, R38, PT ;  /* 0x000000262600720b */ /* 0x040fe40003fa8000 */
[----:B------:R-:W-:Y:S01]  /*2910*/  FSEL R5, R38, R12, P3 ;  /* 0x0000000c26057208 */ /* 0x000fe20001800000 */
[----:B------:R-:W-:Y:S01]  /*2920*/  IMAD.U32 R11, R11, 0x10000, RZ ;  /* 0x000100000b0b7824 */ /* 0x000fe200078e00ff */
[----:B------:R-:W-:Y:S01]  /*2930*/  FSETP.GEU.AND P4, PT, R37, R69, PT ;  /* 0x000000452500720b */ /* 0x000fe20003f8e000 */
[----:B------:R-:W-:Y:S01]  /*2940*/  IMAD.U32 R62, R62, 0x10000, RZ ;  /* 0x000100003e3e7824 */ /* 0x000fe200078e00ff */
[----:B------:R-:W-:Y:S02]  /*2950*/  PRMT R16, R19, 0x7632, R16 ;  /* 0x0000763213107816 */ /* 0x000fe40000000010 */
[----:B------:R-:W-:Y:S01]  /*2960*/  @!P1 FSEL R38, R38, R5, P5 ;  /* 0x0000000526269208 */ /* 0x000fe20002800000 */
[----:B------:R-:W-:Y:S01]  /*2970*/  IMAD.U32 R5, R6, 0x10000, RZ ;  /* 0x0001000006057824 */ /* 0x000fe200078e00ff */
[----:B------:R-:W-:Y:S01]  /*2980*/  @!P1 FSEL R41, R41, R14, P2 ;  /* 0x0000000e29299208 */ /* 0x000fe20001000000 */
[----:B------:R-:W-:Y:S01]  /*2990*/  FADD R26, R26, R11 ;  /* 0x0000000b1a1a7221 */ /* 0x000fe20000000000 */
[----:B------:R-:W-:Y:S01]  /*29a0*/  FSETP.NAN.AND P2, PT, R37, R37, PT ;  /* 0x000000252500720b */ /* 0x000fe20003f48000 */
[----:B------:R-:W-:Y:S01]  /*29b0*/  IMAD.U32 R7, R7, 0x10000, RZ ;  /* 0x0001000007077824 */ /* 0x000fe200078e00ff */
[----:B------:R-:W-:Y:S01]  /*29c0*/  FSEL R8, R37, R69, !P4 ;  /* 0x0000004525087208 */ /* 0x000fe20006000000 */
[----:B------:R-:W-:Y:S01]  /*29d0*/  IMAD.U32 R64, R64, 0x10000, RZ ;  /* 0x0001000040407824 */ /* 0x000fe200078e00ff */
[----:B------:R-:W-:Y:S01]  /*29e0*/  FADD R27, R27, R62 ;  /* 0x0000003e1b1b7221 */ /* 0x000fe20000000000 */
[----:B------:R-:W-:Y:S01]  /*29f0*/  IMAD.U32 R11, R4, 0x10000, RZ ;  /* 0x00010000040b7824 */ /* 0x000fe200078e00ff */
[----:B------:R-:W-:Y:S01]  /*2a00*/  FADD R5, -R34, R5 ;  /* 0x0000000522057221 */ /* 0x000fe20000000100 */
[----:B------:R-:W-:Y:S01]  /*2a10*/  IMAD.U32 R16, R16, 0x10000, RZ ;  /* 0x0001000010107824 */ /* 0x000fe200078e00ff */
[----:B------:R-:W-:Y:S01]  /*2a20*/  FSETP.NAN.AND P4, PT, R46, R46, PT ;  /* 0x0000002e2e00720b */ /* 0x000fe20003f88000 */
[----:B------:R-:W-:Y:S01]  /*2a30*/  IMAD.U32 R19, R19, 0x10000, RZ ;  /* 0x0001000013137824 */ /* 0x000fe200078e00ff */
[----:B------:R-:W-:Y:S01]  /*2a40*/  @!P1 FSEL R37, R37, R8, P2 ;  /* 0x0000000825259208 */ /* 0x000fe20001000000 */
[----:B------:R-:W-:Y:S01]  /*2a50*/  FADD R24, R24, R67 ;  /* 0x0000004318187221 */ /* 0x000fe20000000000 */
[----:B------:R-:W-:Y:S01]  /*2a60*/  FADD R25, R25, R64 ;  /* 0x0000004019197221 */ /* 0x000fe20000000000 */
[----:B------:R-:W-:Y:S01]  /*2a70*/  IMAD.U32 R8, R15, 0x10000, RZ ;  /* 0x000100000f087824 */ /* 0x000fe200078e00ff */
[C---:B------:R-:W-:Y:S01]  /*2a80*/  FADD R61, -R34.reuse, R61 ;  /* 0x0000003d223d7221 */ /* 0x040fe20000000100 */
[C---:B------:R-:W-:Y:S01]  /*2a90*/  FADD R7, -R34.reuse, R7 ;  /* 0x0000000722077221 */ /* 0x040fe20000000100 */
[----:B------:R-:W-:Y:S01]  /*2aa0*/  FADD R11, -R34, R11 ;  /* 0x0000000b220b7221 */ /* 0x000fe20000000100 */
[-C--:B------:R-:W-:Y:S01]  /*2ab0*/  FSETP.GEU.AND P5, PT, R48, R18.reuse, PT ;  /* 0x000000123000720b */ /* 0x080fe20003fae000 */
[----:B------:R-:W-:Y:S01]  /*2ac0*/  FADD R16, R31, R16 ;  /* 0x000000101f107221 */ /* 0x000fe20000000000 */
[----:B------:R-:W-:Y:S01]  /*2ad0*/  FMUL R5, R50, R5 ;  /* 0x0000000532057220 */ /* 0x000fe20000400000 */
[----:B------:R-:W-:Y:S01]  /*2ae0*/  FADD R4, R27, 1 ;  /* 0x3f8000001b047421 */ /* 0x000fe20000000000 */
[----:B------:R-:W-:Y:S01]  /*2af0*/  @!P1 FSEL R46, R46, R13, P4 ;  /* 0x0000000d2e2e9208 */ /* 0x000fe20002000000 */
[----:B------:R-:W-:Y:S01]  /*2b00*/  FADD R30, R30, R19 ;  /* 0x000000131e1e7221 */ /* 0x000fe20000000000 */
[-C--:B------:R-:W-:Y:S01]  /*2b10*/  FSETP.GT.AND P4, PT, R49, R18.reuse, PT ;  /* 0x000000123100720b */ /* 0x080fe20003f84000 */
[----:B------:R-:W-:Y:S01]  /*2b20*/  FADD R28, R28, R63 ;  /* 0x0000003f1c1c7221 */ /* 0x000fe20000000000 */
[----:B------:R-:W-:Y:S01]  /*2b30*/  FADD R8, R29, R8 ;  /* 0x000000081d087221 */ /* 0x000fe20000000000 */
[C---:B------:R-:W-:Y:S01]  /*2b40*/  FMUL R61, R50.reuse, R61 ;  /* 0x0000003d323d7220 */ /* 0x040fe20000400000 */
[C---:B------:R-:W-:Y:S01]  /*2b50*/  FMUL R7, R50.reuse, R7 ;  /* 0x0000000732077220 */ /* 0x040fe20000400000 */
[----:B------:R-:W-:Y:S01]  /*2b60*/  FMUL R11, R50, R11 ;  /* 0x0000000b320b7220 */ /* 0x000fe20000400000 */
[----:B------:R-:W-:Y:S01]  /*2b70*/  FADD R24, R24, 1 ;  /* 0x3f80000018187421 */ /* 0x000fe20000000000 */
[----:B------:R-:W-:Y:S01]  /*2b80*/  FADD R6, R25, 1 ;  /* 0x3f80000019067421 */ /* 0x000fe20000000000 */
[----:B------:R-:W-:Y:S01]  /*2b90*/  FADD R26, R26, 1 ;  /* 0x3f8000001a1a7421 */ /* 0x000fe20000000000 */
[----:B------:R-:W-:Y:S01]  /*2ba0*/  FSEL R15, R48, R18, !P5 ;  /* 0x00000012300f7208 */ /* 0x000fe20006800000 */
[----:B------:R-:W-:Y:S01]  /*2bb0*/  FFMA R13, R5, R4, R16 ;  /* 0x00000004050d7223 */ /* 0x000fe20000000010 */
[----:B------:R-:W-:-:S02]  /*2bc0*/  FSETP.GEU.AND P6, PT, R40, R9, PT ;  /* 0x000000092800720b */ /* 0x000fc40003fce000 */
[----:B------:R-:W-:Y:S02]  /*2bd0*/  FSETP.GT.AND P5, PT, R47, R9, PT ;  /* 0x000000092f00720b */ /* 0x000fe40003fa4000 */
[----:B------:R-:W-:Y:S01]  /*2be0*/  F2FP.BF16.PACK_AB R5, R18, R69 ;  /* 0x000000451205723e */ /* 0x000fe200000010ff */
[----:B------:R-:W-:Y:S01]  /*2bf0*/  FFMA R24, R61, R24, R28 ;  /* 0x000000183d187223 */ /* 0x000fe2000000001c */
[----:B------:R-:W-:Y:S01]  /*2c00*/  FSEL R18, R49, R18, P4 ;  /* 0x0000001231127208 */ /* 0x000fe20002000000 */
[----:B------:R-:W-:Y:S01]  /*2c10*/  FFMA R10, R11, R6, R8 ;  /* 0x000000060b0a7223 */ /* 0x000fe20000000008 */
[----:B------:R-:W-:Y:S01]  /*2c20*/  FFMA R26, R7, R26, R30 ;  /* 0x0000001a071a7223 */ /* 0x000fe2000000001e */
[----:B------:R-:W-:Y:S02]  /*2c30*/  FSETP.NAN.AND P4, PT, R49, R49, PT ;  /* 0x000000313100720b */ /* 0x000fe40003f88000 */
[----:B------:R-:W-:Y:S02]  /*2c40*/  F2FP.BF16.PACK_AB R4, R9, R12 ;  /* 0x0000000c0904723e */ /* 0x000fe400000010ff */
[----:B------:R-:W-:-:S02]  /*2c50*/  FSETP.NAN.AND P2, PT, R40, R40, PT ;  /* 0x000000282800720b */ /* 0x000fc40003f48000 */
[-C--:B------:R-:W-:Y:S02]  /*2c60*/  FSEL R11, R40, R9.reuse, !P6 ;  /* 0x00000009280b7208 */ /* 0x080fe40007000000 */
[C---:B------:R-:W-:Y:S02]  /*2c70*/  FSEL R12, R47.reuse, R9, P5 ;  /* 0x000000092f0c7208 */ /* 0x040fe40002800000 */
[----:B------:R-:W-:Y:S01]  /*2c80*/  FSETP.NAN.AND P5, PT, R47, R47, PT ;  /* 0x0000002f2f00720b */ /* 0x000fe20003fa8000 */
[----:B------:R-:W-:Y:S01]  /*2c90*/  IMAD.WIDE R8, R59, R36, c[0x0][0x1a8] ;  /* 0x00006a003b087625 */ /* 0x000fe200078e0224 */
[----:B------:R-:W-:Y:S02]  /*2ca0*/  @!P1 FSEL R49, R49, R18, P4 ;  /* 0x0000001231319208 */ /* 0x000fe40002000000 */
[----:B------:R-:W-:Y:S02]  /*2cb0*/  F2FP.BF16.PACK_AB R7, R13, R26 ;  /* 0x0000001a0d07723e */ /* 0x000fe400000010ff */
[----:B------:R-:W-:-:S02]  /*2cc0*/  F2FP.BF16.PACK_AB R6, R10, R24 ;  /* 0x000000180a06723e */ /* 0x000fc400000010ff */
[----:B------:R-:W-:Y:S02]  /*2cd0*/  @!P1 FSEL R40, R40, R11, P2 ;  /* 0x0000000b28289208 */ /* 0x000fe40001000000 */
[-C--:B------:R-:W-:Y:S02]  /*2ce0*/  FSETP.GEU.AND P4, PT, R58, R13.reuse, PT ;  /* 0x0000000d3a00720b */ /* 0x080fe40003f8e000 */
[----:B------:R-:W-:Y:S02]  /*2cf0*/  @!P1 FSEL R47, R47, R12, P5 ;  /* 0x0000000c2f2f9208 */ /* 0x000fe40002800000 */
[-C--:B------:R-:W-:Y:S02]  /*2d00*/  FSETP.GT.AND P2, PT, R52, R13.reuse, PT ;  /* 0x0000000d3400720b */ /* 0x080fe40003f44000 */
[----:B------:R-:W-:Y:S01]  /*2d10*/  FSETP.GEU.AND P5, PT, R53, R26, PT ;  /* 0x0000001a3500720b */ /* 0x000fe20003fae000 */
[----:B------:R0:W-:Y:S01]  /*2d20*/  @!P1 STG.E.128 [R8.64], R4 ;  /* 0x0000000408009986 */ /* 0x0001e2000c101d04 */
[----:B------:R-:W-:-:S02]  /*2d30*/  FSEL R11, R58, R13, !P4 ;  /* 0x0000000d3a0b7208 */ /* 0x000fc40006000000 */
[----:B------:R-:W-:Y:S02]  /*2d40*/  FSEL R13, R52, R13, P2 ;  /* 0x0000000d340d7208 */ /* 0x000fe40001000000 */
[----:B------:R-:W-:Y:S02]  /*2d50*/  FSETP.NAN.AND P2, PT, R53, R53, PT ;  /* 0x000000353500720b */ /* 0x000fe40003f48000 */
[----:B------:R-:W-:Y:S02]  /*2d60*/  FSETP.GEU.AND P0, PT, R55, R24, PT ;  /* 0x000000183700720b */ /* 0x000fe40003f0e000 */
[----:B------:R-:W-:Y:S02]  /*2d70*/  FSETP.NAN.AND P3, PT, R48, R48, PT ;  /* 0x000000303000720b */ /* 0x000fe40003f68000 */
[----:B0-----:R-:W-:-:S04]  /*2d80*/  FSEL R4, R53, R26, !P5 ;  /* 0x0000001a35047208 */ /* 0x001fc80006800000 */
[----:B------:R-:W-:Y:S02]  /*2d90*/  @!P1 FSEL R53, R53, R4, P2 ;  /* 0x0000000435359208 */ /* 0x000fe40001000000 */
[----:B------:R-:W-:Y:S02]  /*2da0*/  FSEL R4, R55, R24, !P0 ;  /* 0x0000001837047208 */ /* 0x000fe40004000000 */
[----:B------:R-:W-:Y:S02]  /*2db0*/  ISETP.GE.U32.AND P0, PT, R39, 0xbc0, PT ;  /* 0x00000bc02700780c */ /* 0x000fe40003f06070 */
[----:B------:R-:W-:Y:S02]  /*2dc0*/  @!P1 FSEL R48, R48, R15, P3 ;  /* 0x0000000f30309208 */ /* 0x000fe40001800000 */
[----:B------:R-:W-:Y:S02]  /*2dd0*/  FSETP.GT.AND P4, PT, R56, R26, PT ;  /* 0x0000001a3800720b */ /* 0x000fe40003f84000 */
[----:B------:R-:W-:-:S02]  /*2de0*/  ISETP.GE.U32.AND.EX P0, PT, R66, RZ, PT, P0 ;  /* 0x000000ff4200720c */ /* 0x000fc40003f06100 */
[----:B------:R-:W-:Y:S02]  /*2df0*/  FSETP.NAN.AND P3, PT, R58, R58, PT ;  /* 0x0000003a3a00720b */ /* 0x000fe40003f68000 */
[C---:B------:R-:W-:Y:S02]  /*2e00*/  FSETP.GEU.AND P2, PT, R57.reuse, R10, PT ;  /* 0x0000000a3900720b */ /* 0x040fe40003f4e000 */
[C---:B------:R-:W-:Y:S02]  /*2e10*/  FSEL R5, R56.reuse, R26, P4 ;  /* 0x0000001a38057208 */ /* 0x040fe40002000000 */
[----:B------:R-:W-:Y:S02]  /*2e20*/  FSETP.NAN.AND P4, PT, R56, R56, PT ;  /* 0x000000383800720b */ /* 0x000fe40003f88000 */
[----:B------:R-:W-:Y:S02]  /*2e30*/  @!P1 FSEL R58, R58, R11, P3 ;  /* 0x0000000b3a3a9208 */ /* 0x000fe40001800000 */
[----:B------:R-:W-:-:S02]  /*2e40*/  FSEL R6, R57, R10, !P2 ;  /* 0x0000000a39067208 */ /* 0x000fc40005000000 */
[----:B------:R-:W-:Y:S02]  /*2e50*/  FSETP.NAN.AND P5, PT, R52, R52, PT ;  /* 0x000000343400720b */ /* 0x000fe40003fa8000 */
[C---:B------:R-:W-:Y:S02]  /*2e60*/  FSETP.GT.AND P3, PT, R51.reuse, R10, PT ;  /* 0x0000000a3300720b */ /* 0x040fe40003f64000 */
[----:B------:R-:W-:Y:S02]  /*2e70*/  FSETP.GT.AND P2, PT, R54, R24, PT ;  /* 0x000000183600720b */ /* 0x000fe40003f44000 */
[----:B------:R-:W-:Y:S02]  /*2e80*/  @!P1 FSEL R56, R56, R5, P4 ;  /* 0x0000000538389208 */ /* 0x000fe40002000000 */
[----:B------:R-:W-:Y:S02]  /*2e90*/  @!P1 FSEL R52, R52, R13, P5 ;  /* 0x0000000d34349208 */ /* 0x000fe40002800000 */
[----:B------:R-:W-:-:S02]  /*2ea0*/  FSEL R10, R51, R10, P3 ;  /* 0x0000000a330a7208 */ /* 0x000fc40001800000 */
[----:B------:R-:W-:Y:S02]  /*2eb0*/  FSEL R5, R54, R24, P2 ;  /* 0x0000001836057208 */ /* 0x000fe40001000000 */
[----:B------:R-:W-:Y:S02]  /*2ec0*/  FSETP.NAN.AND P5, PT, R57, R57, PT ;  /* 0x000000393900720b */ /* 0x000fe40003fa8000 */
[----:B------:R-:W-:Y:S02]  /*2ed0*/  FSETP.NAN.AND P4, PT, R55, R55, PT ;  /* 0x000000373700720b */ /* 0x000fe40003f88000 */
[----:B------:R-:W-:Y:S02]  /*2ee0*/  FSETP.NAN.AND P3, PT, R51, R51, PT ;  /* 0x000000333300720b */ /* 0x000fe40003f68000 */
[----:B------:R-:W-:Y:S02]  /*2ef0*/  IADD3 R8, P6, R2, 0x80, RZ ;  /* 0x0000008002087810 */ /* 0x000fe40007fde0ff */
[----:B------:R-:W-:-:S02]  /*2f00*/  FSETP.NAN.AND P2, PT, R54, R54, PT ;  /* 0x000000363600720b */ /* 0x000fc40003f48000 */
[----:B------:R-:W-:Y:S02]  /*2f10*/  IADD3.X R9, RZ, R3, RZ, P6, !PT ;  /* 0x00000003ff097210 */ /* 0x000fe400037fe4ff */
[----:B------:R-:W-:Y:S02]  /*2f20*/  @!P1 FSEL R57, R57, R6, P5 ;  /* 0x0000000639399208 */ /* 0x000fe40002800000 */
[----:B------:R-:W-:Y:S02]  /*2f30*/  @!P1 FSEL R55, R55, R4, P4 ;  /* 0x0000000437379208 */ /* 0x000fe40002000000 */
[----:B------:R-:W-:Y:S02]  /*2f40*/  @!P1 FSEL R51, R51, R10, P3 ;  /* 0x0000000a33339208 */ /* 0x000fe40001800000 */
[----:B------:R-:W-:Y:S01]  /*2f50*/  @!P1 FSEL R54, R54, R5, P2 ;  /* 0x0000000536369208 */ /* 0x000fe20001000000 */
[----:B------:R-:W-:Y:S05]  /*2f60*/  @!P0 BRA `(.L_x_3) ;  /* 0xfffff4a000008947 */ /* 0x000fea000383ffff */
[C---:B------:R-:W-:Y:S01]  /*2f70*/  FSETP.NAN.AND P0, PT, R41.reuse, R41, PT ;  /* 0x000000292900720b */ /* 0x040fe20003f08000 */
[----:B------:R-:W-:Y:S01]  /*2f80*/  IMAD.MOV.U32 R15, RZ, RZ, -0x40 ;  /* 0xffffffc0ff0f7424 */ /* 0x000fe200078e00ff */
[CC--:B------:R-:W-:Y:S01]  /*2f90*/  FSETP.GEU.AND P2, PT, R41.reuse, R40.reuse, PT ;  /* 0x000000282900720b */ /* 0x0c0fe20003f4e000 */
[----:B------:R-:W-:Y:S01]  /*2fa0*/  IMAD.MOV.U32 R16, RZ, RZ, -0x1 ;  /* 0xffffffffff107424 */ /* 0x000fe200078e00ff */
[----:B------:R-:W-:-:S02]  /*2fb0*/  FSEL R40, R41, R40, P0 ;  /* 0x0000002829287208 */ /* 0x000fc40000000000 */
[C---:B------:R-:W-:Y:S02]  /*2fc0*/  FSETP.GT.AND P0, PT, R38.reuse, R47, PT ;  /* 0x0000002f2600720b */ /* 0x040fe40003f04000 */
[----:B------:R-:W-:Y:S02]  /*2fd0*/  FSEL R40, R41, R40, !P2 ;  /* 0x0000002829287208 */ /* 0x000fe40005000000 */
[----:B------:R-:W-:Y:S02]  /*2fe0*/  FSETP.NAN.AND P2, PT, R38, R38, PT ;  /* 0x000000262600720b */ /* 0x000fe40003f48000 */
[----:B------:R-:W-:Y:S02]  /*2ff0*/  FSETP.GEU.AND P3, PT, R40, R37, PT ;  /* 0x000000252800720b */ /* 0x000fe40003f6e000 */
[----:B------:R-:W-:-:S04]  /*3000*/  FSEL R47, R38, R47, P2 ;  /* 0x0000002f262f7208 */ /* 0x000fc80001000000 */
[----:B------:R-:W-:Y:S02]  /*3010*/  FSEL R47, R38, R47, P0 ;  /* 0x0000002f262f7208 */ /* 0x000fe40000000000 */
[----:B------:R-:W-:Y:S02]  /*3020*/  FSETP.NAN.AND P0, PT, R40, R40, PT ;  /* 0x000000282800720b */ /* 0x000fe40003f08000 */
[----:B------:R-:W-:-:S03]  /*3030*/  FSETP.GT.AND P2, PT, R47, R46, PT ;  /* 0x0000002e2f00720b */ /* 0x000fc60003f44000 */
[----:B------:R-:W-:Y:S02]  /*3040*/  @P3 FSEL R40, R40, R37, P0 ;  /* 0x0000002528283208 */ /* 0x000fe40000000000 */
[----:B------:R-:W-:Y:S02]  /*3050*/  FSETP.NAN.AND P0, PT, R47, R47, PT ;  /* 0x0000002f2f00720b */ /* 0x000fe40003f08000 */
[----:B------:R-:W-:-:S06]  /*3060*/  FSETP.GEU.AND P3, PT, R40, R48, PT ;  /* 0x000000302800720b */ /* 0x000fcc0003f6e000 */
[----:B------:R-:W-:Y:S02]  /*3070*/  @!P2 FSEL R47, R47, R46, P0 ;  /* 0x0000002e2f2fa208 */ /* 0x000fe40000000000 */
        /* <DEDUP_REMOVED lines=27> */
[----:B------:R-:W-:-:S03]  /*3230*/  FSETP.NAN.AND P0, PT, R47, R47, PT ;  /* 0x0000002f2f00720b */ /* 0x000fc60003f08000 */
[----:B------:R-:W0:Y:S05]  /*3240*/  SHFL.BFLY PT, R3, R40, 0x4, 0x1f ;  /* 0x0c801f0028037f89 */ /* 0x000e2a00000e0000 */
[----:B------:R-:W-:Y:S02]  /*3250*/  @!P2 FSEL R47, R47, R52, P0 ;  /* 0x000000342f2fa208 */ /* 0x000fe40000000000 */
[C---:B------:R-:W-:Y:S02]  /*3260*/  FSETP.NAN.AND P0, PT, R40.reuse, R40, PT ;  /* 0x000000282800720b */ /* 0x040fe40003f08000 */
[----:B------:R-:W-:Y:S01]  /*3270*/  FSETP.NAN.AND P2, PT, R47, R47, PT ;  /* 0x0000002f2f00720b */ /* 0x000fe20003f48000 */
[----:B------:R-:W1:Y:S01]  /*3280*/  SHFL.BFLY PT, R2, R47, 0x4, 0x1f ;  /* 0x0c801f002f027f89 */ /* 0x000e6200000e0000 */
[----:B0-----:R-:W-:-:S09]  /*3290*/  FSETP.GEU.AND P3, PT, R40, R3, PT ;  /* 0x000000032800720b */ /* 0x001fd20003f6e000 */
[----:B------:R-:W-:-:S05]  /*32a0*/  @!P0 FSEL R40, R40, R3, !P3 ;  /* 0x0000000328288208 */ /* 0x000fca0005800000 */
[----:B------:R-:W0:Y:S01]  /*32b0*/  SHFL.BFLY PT, R3, R40, 0x2, 0x1f ;  /* 0x0c401f0028037f89 */ /* 0x000e2200000e0000 */
[----:B-1----:R-:W-:-:S04]  /*32c0*/  FSETP.GT.AND P0, PT, R47, R2, PT ;  /* 0x000000022f00720b */ /* 0x002fc80003f04000 */
[----:B------:R-:W-:Y:S02]  /*32d0*/  @!P2 FSEL R47, R47, R2, P0 ;  /* 0x000000022f2fa208 */ /* 0x000fe40000000000 */
[----:B------:R-:W-:-:S03]  /*32e0*/  FSETP.NAN.AND P0, PT, R40, R40, PT ;  /* 0x000000282800720b */ /* 0x000fc60003f08000 */
[----:B------:R-:W1:Y:S01]  /*32f0*/  SHFL.BFLY PT, R2, R47, 0x2, 0x1f ;  /* 0x0c401f002f027f89 */ /* 0x000e6200000e0000 */
[----:B0-----:R-:W-:Y:S02]  /*3300*/  FSETP.GEU.AND P3, PT, R40, R3, PT ;  /* 0x000000032800720b */ /* 0x001fe40003f6e000 */
[----:B-1----:R-:W-:-:S11]  /*3310*/  FSETP.GT.AND P2, PT, R47, R2, PT ;  /* 0x000000022f00720b */ /* 0x002fd60003f44000 */
[----:B------:R-:W-:Y:S02]  /*3320*/  @P3 FSEL R40, R40, R3, P0 ;  /* 0x0000000328283208 */ /* 0x000fe40000000000 */
[----:B------:R-:W-:-:S03]  /*3330*/  FSETP.NAN.AND P0, PT, R47, R47, PT ;  /* 0x0000002f2f00720b */ /* 0x000fc60003f08000 */
[----:B------:R-:W0:Y:S01]  /*3340*/  SHFL.BFLY PT, R3, R40, 0x1, 0x1f ;  /* 0x0c201f0028037f89 */ /* 0x000e2200000e0000 */
[----:B------:R-:W-:Y:S02]  /*3350*/  @!P2 FSEL R47, R47, R2, P0 ;  /* 0x000000022f2fa208 */ /* 0x000fe40000000000 */
[----:B------:R-:W-:-:S03]  /*3360*/  FSETP.NAN.AND P0, PT, R40, R40, PT ;  /* 0x000000282800720b */ /* 0x000fc60003f08000 */
[----:B------:R-:W1:Y:S01]  /*3370*/  SHFL.BFLY PT, R2, R47, 0x1, 0x1f ;  /* 0x0c201f002f027f89 */ /* 0x000e6200000e0000 */
[----:B0-----:R-:W-:Y:S02]  /*3380*/  FSETP.GEU.AND P3, PT, R40, R3, PT ;  /* 0x000000032800720b */ /* 0x001fe40003f6e000 */
[----:B-1----:R-:W-:-:S11]  /*3390*/  FSETP.GT.AND P2, PT, R47, R2, PT ;  /* 0x000000022f00720b */ /* 0x002fd60003f44000 */
[----:B------:R-:W-:Y:S02]  /*33a0*/  @P3 FSEL R40, R40, R3, P0 ;  /* 0x0000000328283208 */ /* 0x000fe40000000000 */
[C---:B------:R-:W-:Y:S02]  /*33b0*/  FSETP.NAN.AND P0, PT, R47.reuse, R47, PT ;  /* 0x0000002f2f00720b */ /* 0x040fe40003f08000 */
[C---:B------:R-:W-:Y:S01]  /*33c0*/  FSETP.GE.AND P3, PT, R40.reuse, RZ, PT ;  /* 0x000000ff2800720b */ /* 0x040fe20003f66000 */
[----:B------:R-:W-:Y:S03]  /*33d0*/  STS [R43.X4], R40 ;  /* 0x000000282b007388 */ /* 0x000fe60000004800 */
[----:B------:R-:W-:Y:S02]  /*33e0*/  FSEL R3, R40, RZ, !P3 ;  /* 0x000000ff28037208 */ /* 0x000fe40005800000 */
[----:B------:R-:W-:Y:S01]  /*33f0*/  @!P2 FSEL R47, R47, R2, P0 ;  /* 0x000000022f2fa208 */ /* 0x000fe20000000000 */
[----:B------:R-:W-:Y:S02]  /*3400*/  BAR.SYNC.DEFER_BLOCKING 0x0 ;  /* 0x0000000000007b1d */ /* 0x000fe40000010000 */
[----:B------:R-:W-:Y:S01]  /*3410*/  FADD R4, RZ, -R3 ;  /* 0x80000003ff047221 */ /* 0x000fe20000000000 */
[----:B------:R-:W-:-:S04]  /*3420*/  FSETP.GTU.AND P0, PT, R47, RZ, PT ;  /* 0x000000ff2f00720b */ /* 0x000fc80003f0c000 */
[----:B------:R-:W-:Y:S02]  /*3430*/  FSETP.NAN.AND P2, PT, R4, R4, PT ;  /* 0x000000040400720b */ /* 0x000fe40003f48000 */
[----:B------:R-:W-:-:S04]  /*3440*/  FSEL R5, R47, RZ, P0 ;  /* 0x000000ff2f057208 */ /* 0x000fc80000000000 */
[----:B------:R-:W-:-:S07]  /*3450*/  FSETP.GT.AND P0, PT, R4, R5, PT ;  /* 0x000000050400720b */ /* 0x000fce0003f04000 */
[----:B------:R-:W-:Y:S01]  /*3460*/  @!P2 FSEL R4, R4, R5, P0 ;  /* 0x000000050404a208 */ /* 0x000fe20000000000 */
[----:B------:R-:W-:Y:S04]  /*3470*/  LDS R2, [R35.X4] ;  /* 0x0000000023027984 */ /* 0x000fe80000004800 */
[----:B------:R-:W-:Y:S01]  /*3480*/  FMUL R5, R4, 0.0078740157186985015869 ;  /* 0x3c01020404057820 */ /* 0x000fe20000400000 */
[----:B------:R-:W-:Y:S04]  /*3490*/  BAR.SYNC.DEFER_BLOCKING 0x0 ;  /* 0x0000000000007b1d */ /* 0x000fe80000010000 */
[----:B------:R-:W-:-:S02]  /*34a0*/  FSETP.GT.AND P0, PT, R5, 9.9999997473787516356e-06, PT ;  /* 0x3727c5ac0500780b */ /* 0x000fc40003f04000 */
[----:B------:R-:W-:-:S11]  /*34b0*/  FSETP.NAN.AND P2, PT, R5, R5, PT ;  /* 0x000000050500720b */ /* 0x000fd60003f48000 */
[----:B------:R-:W-:Y:S02]  /*34c0*/  @!P0 FSEL R5, R5, 9.9999997473787516356e-06, P2 ;  /* 0x3727c5ac05058808 */ /* 0x000fe40001000000 */
[----:B------:R-:W-:Y:S02]  /*34d0*/  LOP3.LUT P0, RZ, R44, 0x1c0, RZ, 0xc0, !PT ;  /* 0x000001c02cff7812 */ /* 0x000fe4000780c0ff */
[C---:B------:R-:W-:Y:S02]  /*34e0*/  FSETP.GT.AND P2, PT, |R5|.reuse, 8.50705917302346158658e+37, PT ;  /* 0x7e8000000500780b */ /* 0x040fe40003f44200 */
[----:B------:R-:W-:Y:S02]  /*34f0*/  FSETP.GEU.AND P3, PT, |R5|, 1.175494350822287508e-38, PT ;  /* 0x008000000500780b */ /* 0x000fe40003f6e200 */
[----:B------:R-:W-:Y:S01]  /*3500*/  ISETP.LT.AND P0, PT, R45, 0xe10, !P0 ;  /* 0x00000e102d00780c */ /* 0x000fe20004701270 */
[----:B------:R-:W-:Y:S04]  /*3510*/  STS [R43.X4], R47 ;  /* 0x0000002f2b007388 */ /* 0x000fe80000004800 */
[----:B------:R-:W-:Y:S04]  /*3520*/  BAR.SYNC.DEFER_BLOCKING 0x0 ;  /* 0x0000000000007b1d */ /* 0x000fe80000010000 */
[----:B------:R-:W-:-:S04]  /*3530*/  @P2 FMUL R5, R5, 0.25 ;  /* 0x3e80000005052820 */ /* 0x000fc80000400000 */
[----:B------:R-:W-:-:S06]  /*3540*/  @!P3 FMUL R5, R5, 16777216 ;  /* 0x4b8000000505b820 */ /* 0x000fcc0000400000 */
[----:B------:R-:W0:Y:S01]  /*3550*/  MUFU.RCP R5, R5 ;  /* 0x0000000500057308 */ /* 0x000e220000001000 */
[----:B------:R-:W1:Y:S02]  /*3560*/  LDS R3, [R35.X4] ;  /* 0x0000000023037984 */ /* 0x000e640000004800 */
[----:B-1----:R-:W-:Y:S01]  /*3570*/  F2FP.BF16.PACK_AB R4, R3, R2 ;  /* 0x000000020304723e */ /* 0x002fe200000010ff */
[----:B------:R-:W-:-:S03]  /*3580*/  IMAD.WIDE R2, R45, R36, c[0x0][0x1b0] ;  /* 0x00006c002d027625 */ /* 0x000fc600078e0224 */
[C---:B------:R-:W-:Y:S01]  /*3590*/  PRMT R6, R4.reuse, 0x7610, R6 ;  /* 0x0000761004067816 */ /* 0x040fe20000000006 */
[----:B------:R-:W-:Y:S01]  /*35a0*/  IMAD.WIDE R36, R45, R36, c[0x0][0x1b8] ;  /* 0x00006e002d247625 */ /* 0x000fe200078e0224 */
[----:B------:R-:W-:-:S03]  /*35b0*/  PRMT R18, R4, 0x7632, R18 ;  /* 0x0000763204127816 */ /* 0x000fc60000000012 */
[----:B------:R1:W-:Y:S01]  /*35c0*/  @P0 STG.E.U16 [R2.64], R6 ;  /* 0x0000000602000986 */ /* 0x0003e2000c101504 */
[----:B------:R-:W-:-:S03]  /*35d0*/  IMAD.MOV.U32 R4, RZ, RZ, 0x3e800000 ;  /* 0x3e800000ff047424 */ /* 0x000fc600078e00ff */
[----:B------:R1:W-:Y:S02]  /*35e0*/  @P0 STG.E.U16 [R36.64], R18 ;  /* 0x0000001224000986 */ /* 0x0003e4000c101504 */
[----:B------:R-:W-:-:S05]  /*35f0*/  FSEL R4, R4, 1, P2 ;  /* 0x3f80000004047808 */ /* 0x000fca0001000000 */
[----:B------:R-:W-:-:S04]  /*3600*/  @!P3 FMUL R4, R4, 16777216 ;  /* 0x4b8000000404b820 */ /* 0x000fc80000400000 */
[----:B0-----:R-:W-:Y:S01]  /*3610*/  FMUL R17, R5, R4 ;  /* 0x0000000405117220 */ /* 0x001fe20000400000 */
.L_x_4:
[----:B------:R-:W-:Y:S01]  /*3620*/  IADD3 R15, P0, R15, 0x40, RZ ;  /* 0x000000400f0f7810 */ /* 0x000fe20007f1e0ff */
[----:B01----:R-:W-:Y:S01]  /*3630*/  IMAD.MOV.U32 R3, RZ, RZ, 0x2 ;  /* 0x00000002ff037424 */ /* 0x003fe200078e00ff */
[----:B------:R-:W-:Y:S01]  /*3640*/  CS2R R4, SRZ ;  /* 0x0000000000047805 */ /* 0x000fe2000001ff00 */
[----:B------:R-:W-:Y:S02]  /*3650*/  CS2R R6, SRZ ;  /* 0x0000000000067805 */ /* 0x000fe4000001ff00 */
[----:B------:R-:W-:-:S04]  /*3660*/  IMAD.IADD R18, R0, 0x1, R15 ;  /* 0x0000000100127824 */ /* 0x000fc800078e020f */
[----:B------:R-:W-:-:S05]  /*3670*/  IMAD.WIDE R2, R18, R3, c[0x0][0x1a8] ;  /* 0x00006a0012027625 */ /* 0x000fca00078e0203 */
[----:B------:R-:W2:Y:S01]  /*3680*/  @!P1 LDG.E.EF.128 R4, [R2.64] ;  /* 0x0000000402049981 */ /* 0x000ea2000c0e1d00 */
[----:B------:R-:W-:Y:S01]  /*3690*/  IMAD.X R16, RZ, RZ, R16, P0 ;  /* 0x000000ffff107224 */ /* 0x000fe200000e0610 */
[----:B------:R-:W-:-:S04]  /*36a0*/  ISETP.GE.U32.AND P0, PT, R15, 0xbc0, PT ;  /* 0x00000bc00f00780c */ /* 0x000fc80003f06070 */
[----:B------:R-:W-:Y:S01]  /*36b0*/  ISETP.GE.U32.AND.EX P0, PT, R16, RZ, PT, P0 ;  /* 0x000000ff1000720c */ /* 0x000fe20003f06100 */
[----:B--2---:R-:W-:Y:S01]  /*36c0*/  IMAD.U32 R8, R4, 0x10000, RZ ;  /* 0x0001000004087824 */ /* 0x004fe200078e00ff */
[----:B------:R-:W-:Y:S02]  /*36d0*/  SHF.L.U32 R9, R6, 0x10, RZ ;  /* 0x0000001006097819 */ /* 0x000fe400000006ff */
[----:B------:R-:W-:Y:S01]  /*36e0*/  PRMT R4, R4, 0x7632, R4 ;  /* 0x0000763204047816 */ /* 0x000fe20000000004 */
[----:B------:R-:W-:Y:S01]  /*36f0*/  FMUL R10, R17, R8 ;  /* 0x00000008110a7220 */ /* 0x000fe20000400000 */
[----:B------:R-:W-:Y:S01]  /*3700*/  IMAD.U32 R8, R5, 0x10000, RZ ;  /* 0x0001000005087824 */ /* 0x000fe200078e00ff */
[----:B------:R-:W-:Y:S01]  /*3710*/  FMUL R9, R17, R9 ;  /* 0x0000000911097220 */ /* 0x000fe20000400000 */
[----:B------:R-:W-:Y:S01]  /*3720*/  PRMT R5, R5, 0x7632, R5 ;  /* 0x0000763205057816 */ /* 0x000fe20000000005 */
[----:B------:R-:W-:Y:S01]  /*3730*/  IMAD.U32 R4, R4, 0x10000, RZ ;  /* 0x0001000004047824 */ /* 0x000fe200078e00ff */
[C---:B------:R-:W-:Y:S01]  /*3740*/  FMUL R11, R17.reuse, R8 ;  /* 0x00000008110b7220 */ /* 0x040fe20000400000 */
[----:B------:R-:W0:Y:S01]  /*3750*/  FRND R10, R10 ;  /* 0x0000000a000a7307 */ /* 0x000e220000201000 */
[----:B------:R-:W-:Y:S01]  /*3760*/  PRMT R6, R6, 0x7632, R6 ;  /* 0x0000763206067816 */ /* 0x000fe20000000006 */
[----:B------:R-:W-:Y:S01]  /*3770*/  FMUL R4, R17, R4 ;  /* 0x0000000411047220 */ /* 0x000fe20000400000 */
[----:B------:R-:W-:-:S02]  /*3780*/  IMAD.U32 R5, R5, 0x10000, RZ ;  /* 0x0001000005057824 */ /* 0x000fc400078e00ff */
[C---:B------:R-:W-:Y:S01]  /*3790*/  IMAD.U32 R8, R7.reuse, 0x10000, RZ ;  /* 0x0001000007087824 */ /* 0x040fe200078e00ff */
[----:B------:R-:W-:Y:S01]  /*37a0*/  PRMT R7, R7, 0x7632, R7 ;  /* 0x0000763207077816 */ /* 0x000fe20000000007 */
[C---:B------:R-:W-:Y:S01]  /*37b0*/  FMUL R5, R17.reuse, R5 ;  /* 0x0000000511057220 */ /* 0x040fe20000400000 */
[----:B------:R-:W1:Y:S01]  /*37c0*/  FRND R11, R11 ;  /* 0x0000000b000b7307 */ /* 0x000e620000201000 */
[----:B------:R-:W-:Y:S01]  /*37d0*/  IMAD.U32 R6, R6, 0x10000, RZ ;  /* 0x0001000006067824 */ /* 0x000fe200078e00ff */
[----:B------:R-:W-:Y:S01]  /*37e0*/  FMUL R8, R17, R8 ;  /* 0x0000000811087220 */ /* 0x000fe20000400000 */
[----:B------:R-:W-:Y:S02]  /*37f0*/  IMAD.U32 R7, R7, 0x10000, RZ ;  /* 0x0001000007077824 */ /* 0x000fe400078e00ff */
[C---:B------:R-:W-:Y:S02]  /*3800*/  FMUL R6, R17.reuse, R6 ;  /* 0x0000000611067220 */ /* 0x040fe40000400000 */
[----:B------:R-:W-:Y:S01]  /*3810*/  FMUL R7, R17, R7 ;  /* 0x0000000711077220 */ /* 0x000fe20000400000 */
[----:B------:R-:W2:Y:S01]  /*3820*/  FRND R9, R9 ;  /* 0x0000000900097307 */ /* 0x000ea20000201000 */
[----:B0-----:R-:W-:-:S02]  /*3830*/  FSETP.GT.AND P2, PT, R10, -127, PT ;  /* 0xc2fe00000a00780b */ /* 0x001fc40003f44000 */
[----:B------:R-:W-:-:S05]  /*3840*/  FSETP.NAN.AND P5, PT, R10, R10, PT ;  /* 0x0000000a0a00720b */ /* 0x000fca0003fa8000 */
[----:B------:R-:W0:Y:S01]  /*3850*/  FRND R4, R4 ;  /* 0x0000000400047307 */ /* 0x000e220000201000 */
[----:B-1----:R-:W-:-:S05]  /*3860*/  FSETP.GT.AND P4, PT, R11, -127, PT ;  /* 0xc2fe00000b00780b */ /* 0x002fca0003f84000 */
[----:B------:R-:W-:Y:S02]  /*3870*/  @!P2 FSEL R10, R10, -127, P5 ;  /* 0xc2fe00000a0aa808 */ /* 0x000fe40002800000 */
[----:B------:R-:W1:Y:S01]  /*3880*/  FRND R5, R5 ;  /* 0x0000000500057307 */ /* 0x000e620000201000 */
[----:B--2---:R-:W-:Y:S02]  /*3890*/  FSETP.GT.AND P3, PT, R9, -127, PT ;  /* 0xc2fe00000900780b */ /* 0x004fe40003f64000 */
[----:B------:R-:W-:Y:S02]  /*38a0*/  FSETP.NAN.AND P5, PT, R11, R11, PT ;  /* 0x0000000b0b00720b */ /* 0x000fe40003fa8000 */
[----:B------:R-:W-:Y:S02]  /*38b0*/  FSETP.NAN.AND P6, PT, R9, R9, PT ;  /* 0x000000090900720b */ /* 0x000fe40003fc8000 */
[----:B------:R-:W-:Y:S01]  /*38c0*/  @!P4 FSEL R11, R11, -127, P5 ;  /* 0xc2fe00000b0bc808 */ /* 0x000fe20002800000 */
[----:B------:R-:W2:Y:S01]  /*38d0*/  FRND R6, R6 ;  /* 0x0000000600067307 */ /* 0x000ea20000201000 */
[----:B0-----:R-:W-:-:S05]  /*38e0*/  FSETP.GT.AND P2, PT, R4, -127, PT ;  /* 0xc2fe00000400780b */ /* 0x001fca0003f44000 */
[----:B------:R-:W-:Y:S02]  /*38f0*/  @!P3 FSEL R9, R9, -127, P6 ;  /* 0xc2fe00000909b808 */ /* 0x000fe40003000000 */
[----:B------:R-:W0:Y:S01]  /*3900*/  FRND R8, R8 ;  /* 0x0000000800087307 */ /* 0x000e220000201000 */
[C---:B-1----:R-:W-:Y:S02]  /*3910*/  FSETP.GT.AND P5, PT, R5.reuse, -127, PT ;  /* 0xc2fe00000500780b */ /* 0x042fe40003fa4000 */
[C---:B------:R-:W-:Y:S02]  /*3920*/  FSETP.NAN.AND P3, PT, R4.reuse, R4, PT ;  /* 0x000000040400720b */ /* 0x040fe40003f68000 */
[----:B------:R-:W-:Y:S02]  /*3930*/  FSETP.NAN.AND P6, PT, R5, R5, PT ;  /* 0x000000050500720b */ /* 0x000fe40003fc8000 */
[----:B------:R-:W-:Y:S01]  /*3940*/  @!P2 FSEL R4, R4, -127, P3 ;  /* 0xc2fe00000404a808 */ /* 0x000fe20001800000 */
[----:B------:R-:W1:Y:S01]  /*3950*/  F2I.S16.TRUNC.NTZ R3, R10 ;  /* 0x0000000a00037305 */ /* 0x000e62000020e900 */
[----:B--2---:R-:W-:-:S02]  /*3960*/  FSETP.GT.AND P4, PT, R6, -127, PT ;  /* 0xc2fe00000600780b */ /* 0x004fc40003f84000 */
[----:B------:R-:W-:-:S03]  /*3970*/  FSETP.GEU.AND P3, PT, R10, 127, PT ;  /* 0x42fe00000a00780b */ /* 0x000fc60003f6e000 */
[----:B------:R-:W-:Y:S02]  /*3980*/  @!P5 FSEL R5, R5, -127, P6 ;  /* 0xc2fe00000505d808 */ /* 0x000fe40003000000 */
[----:B------:R-:W2:Y:S01]  /*3990*/  FRND R7, R7 ;  /* 0x0000000700077307 */ /* 0x000ea20000201000 */
[----:B0-----:R-:W-:Y:S02]  /*39a0*/  FSETP.GT.AND P2, PT, R8, -127, PT ;  /* 0xc2fe00000800780b */ /* 0x001fe40003f44000 */
[----:B------:R-:W-:Y:S02]  /*39b0*/  FSETP.NAN.AND P6, PT, R6, R6, PT ;  /* 0x000000060600720b */ /* 0x000fe40003fc8000 */
[----:B------:R-:W-:Y:S02]  /*39c0*/  FSETP.NAN.AND P5, PT, R10, R10, PT ;  /* 0x0000000a0a00720b */ /* 0x000fe40003fa8000 */
[----:B------:R-:W-:Y:S01]  /*39d0*/  @!P4 FSEL R6, R6, -127, P6 ;  /* 0xc2fe00000606c808 */ /* 0x000fe20003000000 */
[----:B------:R-:W0:Y:S01]  /*39e0*/  F2I.S16.TRUNC.NTZ R12, R11 ;  /* 0x0000000b000c7305 */ /* 0x000e22000020e900 */
[----:B------:R-:W-:-:S02]  /*39f0*/  FSETP.GEU.AND P4, PT, R11, 127, PT ;  /* 0x42fe00000b00780b */ /* 0x000fc40003f8e000 */
[----:B-1----:R-:W-:Y:S02]  /*3a00*/  LOP3.LUT R13, R3, 0xffff, RZ, 0xc0, !PT ;  /* 0x0000ffff030d7812 */ /* 0x002fe400078ec0ff */
[C---:B------:R-:W-:Y:S02]  /*3a10*/  FSETP.NAN.AND P6, PT, R8.reuse, R8, PT ;  /* 0x000000080800720b */ /* 0x040fe40003fc8000 */
[----:B------:R-:W-:Y:S01]  /*3a20*/  @P3 SEL R13, R13, 0x7f, P5 ;  /* 0x0000007f0d0d3807 */ /* 0x000fe20002800000 */
[----:B------:R-:W1:Y:S01]  /*3a30*/  F2I.S16.TRUNC.NTZ R2, R4 ;  /* 0x0000000400027305 */ /* 0x000e62000020e900 */
[----:B--2---:R-:W-:Y:S02]  /*3a40*/  FSETP.GT.AND P5, PT, R7, -127, PT ;  /* 0xc2fe00000700780b */ /* 0x004fe40003fa4000 */
[----:B------:R-:W-:Y:S02]  /*3a50*/  @!P2 FSEL R8, R8, -127, P6 ;  /* 0xc2fe00000808a808 */ /* 0x000fe40003000000 */
[----:B------:R-:W-:-:S02]  /*3a60*/  FSETP.NAN.AND P2, PT, R11, R11, PT ;  /* 0x0000000b0b00720b */ /* 0x000fc40003f48000 */
[----:B------:R-:W-:Y:S01]  /*3a70*/  FSETP.GEU.AND P3, PT, R4, 127, PT ;  /* 0x42fe00000400780b */ /* 0x000fe20003f6e000 */
[----:B------:R-:W2:Y:S01]  /*3a80*/  F2I.S16.TRUNC.NTZ R10, R5 ;  /* 0x00000005000a7305 */ /* 0x000ea2000020e900 */
[----:B0-----:R-:W-:Y:S02]  /*3a90*/  LOP3.LUT R3, R12, 0xffff, RZ, 0xc0, !PT ;  /* 0x0000ffff0c037812 */ /* 0x001fe400078ec0ff */
[----:B------:R-:W-:Y:S02]  /*3aa0*/  FSETP.NAN.AND P6, PT, R4, R4, PT ;  /* 0x000000040400720b */ /* 0x000fe40003fc8000 */
[----:B------:R-:W-:Y:S02]  /*3ab0*/  @P4 SEL R3, R3, 0x7f, P2 ;  /* 0x0000007f03034807 */ /* 0x000fe40001000000 */
[----:B------:R-:W-:Y:S01]  /*3ac0*/  FSETP.NAN.AND P4, PT, R7, R7, PT ;  /* 0x000000070700720b */ /* 0x000fe20003f88000 */
[----:B------:R-:W0:Y:S01]  /*3ad0*/  F2I.S16.TRUNC.NTZ R11, R6 ;  /* 0x00000006000b7305 */ /* 0x000e22000020e900 */
[----:B------:R-:W-:-:S02]  /*3ae0*/  FSETP.GEU.AND P2, PT, R5, 127, PT ;  /* 0x42fe00000500780b */ /* 0x000fc40003f4e000 */
[----:B------:R-:W-:Y:S02]  /*3af0*/  @!P5 FSEL R7, R7, -127, P4 ;  /* 0xc2fe00000707d808 */ /* 0x000fe40002000000 */
[----:B-1----:R-:W-:Y:S02]  /*3b00*/  LOP3.LUT R2, R2, 0xffff, RZ, 0xc0, !PT ;  /* 0x0000ffff02027812 */ /* 0x002fe400078ec0ff */
[----:B------:R-:W-:Y:S01]  /*3b10*/  FSETP.GEU.AND P4, PT, R6, 127, PT ;  /* 0x42fe00000600780b */ /* 0x000fe20003f8e000 */
[----:B------:R-:W1:Y:S01]  /*3b20*/  F2I.S16.TRUNC.NTZ R14, R9 ;  /* 0x00000009000e7305 */ /* 0x000e62000020e900 */
[----:B------:R-:W-:Y:S02]  /*3b30*/  @P3 SEL R2, R2, 0x7f, P6 ;  /* 0x0000007f02023807 */ /* 0x000fe40003000000 */
[----:B------:R-:W-:Y:S02]  /*3b40*/  FSETP.NAN.AND P6, PT, R5, R5, PT ;  /* 0x000000050500720b */ /* 0x000fe40003fc8000 */
[----:B------:R-:W-:-:S02]  /*3b50*/  FSETP.GEU.AND P3, PT, R9, 127, PT ;  /* 0x42fe00000900780b */ /* 0x000fc40003f6e000 */
[----:B--2---:R-:W-:Y:S01]  /*3b60*/  LOP3.LUT R10, R10, 0xffff, RZ, 0xc0, !PT ;  /* 0x0000ffff0a0a7812 */ /* 0x004fe200078ec0ff */
[----:B------:R-:W2:Y:S01]  /*3b70*/  F2I.S16.TRUNC.NTZ R12, R8 ;  /* 0x00000008000c7305 */ /* 0x000ea2000020e900 */
[----:B------:R-:W-:Y:S02]  /*3b80*/  FSETP.NAN.AND P5, PT, R6, R6, PT ;  /* 0x000000060600720b */ /* 0x000fe40003fa8000 */
[----:B0-----:R-:W-:Y:S02]  /*3b90*/  LOP3.LUT R11, R11, 0xffff, RZ, 0xc0, !PT ;  /* 0x0000ffff0b0b7812 */ /* 0x001fe400078ec0ff */
[----:B------:R-:W-:Y:S02]  /*3ba0*/  @P2 SEL R10, R10, 0x7f, P6 ;  /* 0x0000007f0a0a2807 */ /* 0x000fe40003000000 */
[----:B------:R-:W-:Y:S01]  /*3bb0*/  FSETP.GEU.AND P2, PT, R8, 127, PT ;  /* 0x42fe00000800780b */ /* 0x000fe20003f4e000 */
[----:B------:R-:W0:Y:S01]  /*3bc0*/  F2I.S16.TRUNC.NTZ R4, R7 ;  /* 0x0000000700047305 */ /* 0x000e22000020e900 */
[----:B------:R-:W-:-:S02]  /*3bd0*/  FSETP.GEU.AND P6, PT, R7, 127, PT ;  /* 0x42fe00000700780b */ /* 0x000fc40003fce000 */
[----:B------:R-:W-:Y:S02]  /*3be0*/  @P4 SEL R11, R11, 0x7f, P5 ;  /* 0x0000007f0b0b4807 */ /* 0x000fe40002800000 */
[----:B------:R-:W-:Y:S02]  /*3bf0*/  FSETP.NAN.AND P5, PT, R9, R9, PT ;  /* 0x000000090900720b */ /* 0x000fe40003fa8000 */
[----:B-1----:R-:W-:Y:S02]  /*3c00*/  LOP3.LUT R14, R14, 0xffff, RZ, 0xc0, !PT ;  /* 0x0000ffff0e0e7812 */ /* 0x002fe400078ec0ff */
[----:B------:R-:W-:Y:S02]  /*3c10*/  FSETP.NAN.AND P4, PT, R8, R8, PT ;  /* 0x000000080800720b */ /* 0x000fe40003f88000 */
[----:B------:R-:W-:Y:S02]  /*3c20*/  @P3 SEL R14, R14, 0x7f, P5 ;  /* 0x0000007f0e0e3807 */ /* 0x000fe40002800000 */
[----:B------:R-:W-:-:S02]  /*3c30*/  FSETP.NAN.AND P3, PT, R7, R7, PT ;  /* 0x000000070700720b */ /* 0x000fc40003f68000 */
[----:B--2---:R-:W-:Y:S02]  /*3c40*/  LOP3.LUT R12, R12, 0xffff, RZ, 0xc0, !PT ;  /* 0x0000ffff0c0c7812 */ /* 0x004fe400078ec0ff */
[----:B0-----:R-:W-:Y:S02]  /*3c50*/  LOP3.LUT R5, R4, 0xffff, RZ, 0xc0, !PT ;  /* 0x0000ffff04057812 */ /* 0x001fe400078ec0ff */
[----:B------:R-:W-:Y:S02]  /*3c60*/  @P2 SEL R12, R12, 0x7f, P4 ;  /* 0x0000007f0c0c2807 */ /* 0x000fe40002000000 */
[----:B------:R-:W-:Y:S02]  /*3c70*/  @P6 SEL R5, R5, 0x7f, P3 ;  /* 0x0000007f05056807 */ /* 0x000fe40001800000 */
[----:B------:R-:W-:Y:S02]  /*3c80*/  PRMT R4, R13, 0x3340, R2 ;  /* 0x000033400d047816 */ /* 0x000fe40000000002 */
[----:B------:R-:W-:-:S02]  /*3c90*/  PRMT R3, R3, 0x3340, R10 ;  /* 0x0000334003037816 */ /* 0x000fc4000000000a */
[----:B------:R-:W-:Y:S02]  /*3ca0*/  PRMT R14, R14, 0x3340, R11 ;  /* 0x000033400e0e7816 */ /* 0x000fe4000000000b */
[----:B------:R-:W-:Y:S02]  /*3cb0*/  SHF.R.S32.HI R6, RZ, 0x1f, R18 ;  /* 0x0000001fff067819 */ /* 0x000fe40000011412 */
[----:B------:R-:W-:Y:S02]  /*3cc0*/  IADD3 R2, P2, R18, c[0x0][0x1c0], RZ ;  /* 0x0000700012027a10 */ /* 0x000fe40007f5e0ff */
[----:B------:R-:W-:Y:S02]  /*3cd0*/  PRMT R5, R12, 0x3340, R5 ;  /* 0x000033400c057816 */ /* 0x000fe40000000005 */
[----:B------:R-:W-:Y:S02]  /*3ce0*/  PRMT R4, R4, 0x5410, R3 ;  /* 0x0000541004047816 */ /* 0x000fe40000000003 */
[----:B------:R-:W-:-:S02]  /*3cf0*/  IADD3.X R3, R6, c[0x0][0x1c4], RZ, P2, !PT ;  /* 0x0000710006037a10 */ /* 0x000fc400017fe4ff */
[----:B------:R-:W-:-:S05]  /*3d00*/  PRMT R5, R14, 0x5410, R5 ;  /* 0x000054100e057816 */ /* 0x000fca0000000005 */
[----:B------:R0:W-:Y:S01]  /*3d10*/  @!P1 STG.E.64 [R2.64], R4 ;  /* 0x0000000402009986 */ /* 0x0001e2000c101b04 */
[----:B------:R-:W-:Y:S05]  /*3d20*/  @!P0 BRA `(.L_x_4) ;  /* 0xfffff8f000008947 */ /* 0x000fea000383ffff */
[----:B------:R-:W-:Y:S05]  /*3d30*/  EXIT ;  /* 0x000000000000794d */ /* 0x000fea0003800000 */
.L_x_5:
[----:B------:R-:W-:-:S00]  /*3d40*/  BRA `(.L_x_5) ;  /* 0xfffffff000007947 */ /* 0x000fc0000383ffff */
[----:B------:R-:W-:-:S00]  /*3d50*/  NOP ;  /* 0x0000000000007918 */ /* 0x000fc00000000000 */
        /* <DEDUP_REMOVED lines=10> */
.L_x_6:


//--------------------- .nv.global.init           --------------------------
	.section	.nv.global.init,"aw",@progbits
.nv.global.init:
	.type		_$_str,@object
	.size		_$_str,(.L_0 - _$_str)
_$_str:
        /*0000*/ 	.byte	0x5f, 0x5f, 0x43, 0x55, 0x44, 0x41, 0x5f, 0x46, 0x54, 0x5a, 0x00
.L_0:


//--------------------- .nv.shared.triton_red_fused__to_copy_add_amax_amin_clamp_mul_native_layer_norm_reciprocal_10 --------------------------
	.section	.nv.shared.triton_red_fused__to_copy_add_amax_amin_clamp_mul_native_layer_norm_reciprocal_10,"aw",@nobits
	.sectionflags	@""
	.align	16
